	.target	sm_90a

	.elftype	@"ET_EXEC"


//--------------------- .note.nv.tkinfo           --------------------------
	.section	.note.nv.tkinfo,"",@"SHT_NOTE"
	.sectionflags	@"SHF_NOTE_NV_TKINFO"
	.tkinfo
        /*0018*/ 	.word	0x00000002
        /*0030*/ 	.string	""
        /*0030*/ 	.string	"ptxas"
        /*0030*/ 	.string	"Cuda compilation tools, release 13.0, V13.0.88"
        /*0030*/ 	.string	"Build cuda_13.0.r13.0/compiler.36424714_0"
        /*0030*/ 	.string	"-arch sm_90a -m 64 "



//--------------------- .note.nv.cuinfo           --------------------------
	.section	.note.nv.cuinfo,"",@"SHT_NOTE"
	.sectionflags	@"SHF_NOTE_NV_CUINFO"
        /*0018*/ 	.short	0x0002
        /*001a*/ 	.short	0x005a
        /*001c*/ 	.short	0x0082
	.zero		2


//--------------------- .nv.info                  --------------------------
	.section	.nv.info,"",@"SHT_CUDA_INFO"
	.align	4


	//----- nvinfo : EIATTR_REGCOUNT
	.align		4
        /*0000*/ 	.byte	0x04, 0x2f
        /*0002*/ 	.short	(.L_15 - .L_14)
	.align		4
.L_14:
        /*0004*/ 	.word	index@(_ZN7cutlass13device_kernelINS_4gemm6kernel13GemmUniversalIN4cute5tupleIJiiiiEEENS1_10collective13CollectiveMmaINS1_34MainloopSm90TmaGmmaWarpSpecializedILi5ENS5_IJNS4_1CILi1EEESB_SB_EEENS1_32KernelTmaWarpSpecializedPingpongEEENS5_IJNSA_ILi64EEESF_NSA_ILi32EEEEEEfNS5_IJlSB_lEEEfSI_NS4_8TiledMMAINS4_8MMA_AtomIJNS4_4SM904GMMA29MMA_64x64x8_F32TF32TF32_SS_TNILNSM_7ScaleInE1ELSO_1EEEEEENS4_6LayoutISC_NS5_IJNSA_ILi0EEESS_SS_EEEEENS5_IJNS4_10UnderscoreESV_SV_EEEEENS4_13SM90_TMA_LOADENS4_14ComposedLayoutINS4_7SwizzleILi3ELi4ELi3EEENS4_18smem_ptr_flag_bitsILi32EEENSR_INS5_IJNSA_ILi8EEESG_EEENS5_IJSG_SB_EEEEEEEvNS4_8identityESY_S18_vS19_EENS_8epilogue10collective6detail29Sm90TmaWarpSpecializedAdapterINS1C_15DefaultEpilogueIfSI_SI_NS1B_6thread17LinearCombinationIfLi1EffLNS1G_9ScaleType4KindE0ELNS_15FloatRoundStyleE2EfEENS1_15EpilogueDefaultEEEEEvvEEEEvNT_6ParamsE)
        /*0008*/ 	.word	0x000000a8


	//----- nvinfo : EIATTR_FRAME_SIZE
	.align		4
.L_15:
        /*000c*/ 	.byte	0x04, 0x11
        /*000e*/ 	.short	(.L_17 - .L_16)
	.align		4
.L_16:
        /*0010*/ 	.word	index@(_ZN7cutlass13device_kernelINS_4gemm6kernel13GemmUniversalIN4cute5tupleIJiiiiEEENS1_10collective13CollectiveMmaINS1_34MainloopSm90TmaGmmaWarpSpecializedILi5ENS5_IJNS4_1CILi1EEESB_SB_EEENS1_32KernelTmaWarpSpecializedPingpongEEENS5_IJNSA_ILi64EEESF_NSA_ILi32EEEEEEfNS5_IJlSB_lEEEfSI_NS4_8TiledMMAINS4_8MMA_AtomIJNS4_4SM904GMMA29MMA_64x64x8_F32TF32TF32_SS_TNILNSM_7ScaleInE1ELSO_1EEEEEENS4_6LayoutISC_NS5_IJNSA_ILi0EEESS_SS_EEEEENS5_IJNS4_10UnderscoreESV_SV_EEEEENS4_13SM90_TMA_LOADENS4_14ComposedLayoutINS4_7SwizzleILi3ELi4ELi3EEENS4_18smem_ptr_flag_bitsILi32EEENSR_INS5_IJNSA_ILi8EEESG_EEENS5_IJSG_SB_EEEEEEEvNS4_8identityESY_S18_vS19_EENS_8epilogue10collective6detail29Sm90TmaWarpSpecializedAdapterINS1C_15DefaultEpilogueIfSI_SI_NS1B_6thread17LinearCombinationIfLi1EffLNS1G_9ScaleType4KindE0ELNS_15FloatRoundStyleE2EfEENS1_15EpilogueDefaultEEEEEvvEEEEvNT_6ParamsE)
        /*0014*/ 	.word	0x00000008


	//----- nvinfo : EIATTR_MIN_STACK_SIZE
	.align		4
.L_17:
        /*0018*/ 	.byte	0x04, 0x12
        /*001a*/ 	.short	(.L_19 - .L_18)
	.align		4
.L_18:
        /*001c*/ 	.word	index@(_ZN7cutlass13device_kernelINS_4gemm6kernel13GemmUniversalIN4cute5tupleIJiiiiEEENS1_10collective13CollectiveMmaINS1_34MainloopSm90TmaGmmaWarpSpecializedILi5ENS5_IJNS4_1CILi1EEESB_SB_EEENS1_32KernelTmaWarpSpecializedPingpongEEENS5_IJNSA_ILi64EEESF_NSA_ILi32EEEEEEfNS5_IJlSB_lEEEfSI_NS4_8TiledMMAINS4_8MMA_AtomIJNS4_4SM904GMMA29MMA_64x64x8_F32TF32TF32_SS_TNILNSM_7ScaleInE1ELSO_1EEEEEENS4_6LayoutISC_NS5_IJNSA_ILi0EEESS_SS_EEEEENS5_IJNS4_10UnderscoreESV_SV_EEEEENS4_13SM90_TMA_LOADENS4_14ComposedLayoutINS4_7SwizzleILi3ELi4ELi3EEENS4_18smem_ptr_flag_bitsILi32EEENSR_INS5_IJNSA_ILi8EEESG_EEENS5_IJSG_SB_EEEEEEEvNS4_8identityESY_S18_vS19_EENS_8epilogue10collective6detail29Sm90TmaWarpSpecializedAdapterINS1C_15DefaultEpilogueIfSI_SI_NS1B_6thread17LinearCombinationIfLi1EffLNS1G_9ScaleType4KindE0ELNS_15FloatRoundStyleE2EfEENS1_15EpilogueDefaultEEEEEvvEEEEvNT_6ParamsE)
        /*0020*/ 	.word	0x00000008
.L_19:


//--------------------- .nv.compat                --------------------------
	.section	.nv.compat,"",@"SHT_CUDA_COMPAT_INFO"
	.align	4
        /*0000*/ 	.byte	0x02, 0x09, 0x01, 0x00, 0x02, 0x02, 0x04, 0x00, 0x02, 0x05, 0x05, 0x00, 0x03, 0x07, 0x01, 0x01
        /*0010*/ 	.byte	0x02, 0x03, 0x01, 0x00, 0x02, 0x06, 0x01, 0x00, 0x04, 0x0b, 0x08, 0x00, 0x00, 0x00, 0x00, 0x00
        /*0020*/ 	.byte	0x00, 0x00, 0x00, 0x00


//--------------------- .nv.info._ZN7cutlass13device_kernelINS_4gemm6kernel13GemmUniversalIN4cute5tupleIJiiiiEEENS1_10collective13CollectiveMmaINS1_34MainloopSm90TmaGmmaWarpSpecializedILi5ENS5_IJNS4_1CILi1EEESB_SB_EEENS1_32KernelTmaWarpSpecializedPingpongEEENS5_IJNSA_ILi64EEESF_NSA_ILi32EEEEEEfNS5_IJlSB_lEEEfSI_NS4_8TiledMMAINS4_8MMA_AtomIJNS4_4SM904GMMA29MMA_64x64x8_F32TF32TF32_SS_TNILNSM_7ScaleInE1ELSO_1EEEEEENS4_6LayoutISC_NS5_IJNSA_ILi0EEESS_SS_EEEEENS5_IJNS4_10UnderscoreESV_SV_EEEEENS4_13SM90_TMA_LOADENS4_14ComposedLayoutINS4_7SwizzleILi3ELi4ELi3EEENS4_18smem_ptr_flag_bitsILi32EEENSR_INS5_IJNSA_ILi8EEESG_EEENS5_IJSG_SB_EEEEEEEvNS4_8identityESY_S18_vS19_EENS_8epilogue10collective6detail29Sm90TmaWarpSpecializedAdapterINS1C_15DefaultEpilogueIfSI_SI_NS1B_6thread17LinearCombinationIfLi1EffLNS1G_9ScaleType4KindE0ELNS_15FloatRoundStyleE2EfEENS1_15EpilogueDefaultEEEEEvvEEEEvNT_6ParamsE --------------------------
	.section	.nv.info._ZN7cutlass13device_kernelINS_4gemm6kernel13GemmUniversalIN4cute5tupleIJiiiiEEENS1_10collective13CollectiveMmaINS1_34MainloopSm90TmaGmmaWarpSpecializedILi5ENS5_IJNS4_1CILi1EEESB_SB_EEENS1_32KernelTmaWarpSpecializedPingpongEEENS5_IJNSA_ILi64EEESF_NSA_ILi32EEEEEEfNS5_IJlSB_lEEEfSI_NS4_8TiledMMAINS4_8MMA_AtomIJNS4_4SM904GMMA29MMA_64x64x8_F32TF32TF32_SS_TNILNSM_7ScaleInE1ELSO_1EEEEEENS4_6LayoutISC_NS5_IJNSA_ILi0EEESS_SS_EEEEENS5_IJNS4_10UnderscoreESV_SV_EEEEENS4_13SM90_TMA_LOADENS4_14ComposedLayoutINS4_7SwizzleILi3ELi4ELi3EEENS4_18smem_ptr_flag_bitsILi32EEENSR_INS5_IJNSA_ILi8EEESG_EEENS5_IJSG_SB_EEEEEEEvNS4_8identityESY_S18_vS19_EENS_8epilogue10collective6detail29Sm90TmaWarpSpecializedAdapterINS1C_15DefaultEpilogueIfSI_SI_NS1B_6thread17LinearCombinationIfLi1EffLNS1G_9ScaleType4KindE0ELNS_15FloatRoundStyleE2EfEENS1_15EpilogueDefaultEEEEEvvEEEEvNT_6ParamsE,"",@"SHT_CUDA_INFO"
	.sectionflags	@""
	.align	4


	//----- nvinfo : EIATTR_CUDA_API_VERSION
	.align		4
        /*0000*/ 	.byte	0x04, 0x37
        /*0002*/ 	.short	(.L_21 - .L_20)
.L_20:
        /*0004*/ 	.word	0x00000082


	//----- nvinfo : EIATTR_KPARAM_INFO
	.align		4
.L_21:
        /*0008*/ 	.byte	0x04, 0x17
        /*000a*/ 	.short	(.L_23 - .L_22)
.L_22:
        /*000c*/ 	.word	0x00000000
        /*0010*/ 	.short	0x0000
        /*0012*/ 	.short	0x0070
        /*0014*/ 	.byte	0x00, 0xf0, 0x01, 0x10


	//----- nvinfo : EIATTR_SPARSE_MMA_MASK
	.align		4
.L_23:
        /*0018*/ 	.byte	0x03, 0x50
        /*001a*/ 	.short	0x0000


	//----- nvinfo : EIATTR_MAXREG_COUNT
	.align		4
        /*001c*/ 	.byte	0x03, 0x1b
        /*001e*/ 	.short	0x00a8


	//----- nvinfo : EIATTR_NUM_BARRIERS
	.align		4
        /*0020*/ 	.byte	0x02, 0x4c
        /*0022*/ 	.byte	0x01
	.zero		1


	//----- nvinfo : EIATTR_EXTERNS
	.align		4
        /*0024*/ 	.byte	0x04, 0x0f
        /*0026*/ 	.short	(.L_25 - .L_24)


	//   ....[0]....
	.align		4
.L_24:
        /*0028*/ 	.word	index@(__assertfail)


	//----- nvinfo : EIATTR_ANNOTATIONS
	.align		4
.L_25:
        /*002c*/ 	.byte	0x04, 0x55
        /*002e*/ 	.short	(.L_27 - .L_26)


	//   ....[0]....
.L_26:
        /*0030*/ 	.word	0x00000001
        /*0034*/ 	.byte	0xf0, 0x0a, 0x00, 0x00, 0x01, 0x00, 0x00, 0x00, 0xd0, 0x3c, 0x00, 0x00, 0x01, 0x00, 0x00, 0x00
        /*0044*/ 	.byte	0xc0, 0x48, 0x00, 0x00


	//----- nvinfo : EIATTR_MERCURY_ISA_VERSION
	.align		4
.L_27:
        /*0048*/ 	.byte	0x03, 0x5f
        /*004a*/ 	.short	0x0101


	//----- nvinfo : EIATTR_INT_WARP_WIDE_INSTR_OFFSETS
	.align		4
        /*004c*/ 	.byte	0x04, 0x31
        /*004e*/ 	.short	(.L_29 - .L_28)


	//   ....[0]....
.L_28:
        /*0050*/ 	.word	0x00000400


	//   ....[1]....
        /*0054*/ 	.word	0x00000420


	//   ....[2]....
        /*0058*/ 	.word	0x000004a0


	//   ....[3]....
        /*005c*/ 	.word	0x000004b0


	//   ....[4]....
        /*0060*/ 	.word	0x000004c0


	//   ....[5]....
        /*0064*/ 	.word	0x000004e0


	//   ....[6]....
        /*0068*/ 	.word	0x00000570


	//   ....[7]....
        /*006c*/ 	.word	0x00000590


	//----- nvinfo : EIATTR_COOP_GROUP_MASK_REGIDS
	.align		4
.L_29:
        /*0070*/ 	.byte	0x04, 0x29
        /*0072*/ 	.short	(.L_31 - .L_30)


	//   ....[0]....
.L_30:
        /*0074*/ 	.word	0xffffffff


	//   ....[1]....
        /*0078*/ 	.word	0xffffffff


	//   ....[2]....
        /*007c*/ 	.word	0xffffffff


	//   ....[3]....
        /*0080*/ 	.word	0xffffffff


	//   ....[4]....
        /*0084*/ 	.word	0xffffffff


	//   ....[5]....
        /*0088*/ 	.word	0xffffffff


	//----- nvinfo : EIATTR_COOP_GROUP_INSTR_OFFSETS
	.align		4
.L_31:
        /*008c*/ 	.byte	0x04, 0x28
        /*008e*/ 	.short	(.L_33 - .L_32)


	//   ....[0]....
.L_32:
        /*0090*/ 	.word	0x00000070


	//   ....[1]....
        /*0094*/ 	.word	0x00000080


	//   ....[2]....
        /*0098*/ 	.word	0x00000140


	//   ....[3]....
        /*009c*/ 	.word	0x000002f0


	//   ....[4]....
        /*00a0*/ 	.word	0x00000330


	//   ....[5]....
        /*00a4*/ 	.word	0x00000380


	//----- nvinfo : EIATTR_REG_RECONFIG
	.align		4
.L_33:
        /*00a8*/ 	.byte	0x01, 0x54
	.zero		2


	//----- nvinfo : EIATTR_SYSCALL_OFFSETS
	.align		4
        /*00ac*/ 	.byte	0x04, 0x46
        /*00ae*/ 	.short	(.L_35 - .L_34)


	//   ....[0]....
.L_34:
        /*00b0*/ 	.word	0x00001620


	//----- nvinfo : EIATTR_MBARRIER_INSTR_OFFSETS
	.align		4
.L_35:
        /*00b4*/ 	.byte	0x04, 0x39
        /*00b6*/ 	.short	(.L_37 - .L_36)


	//   ....[0]....
.L_36:
        /*00b8*/ 	.word	0x00000240
        /*00bc*/ 	.word	0x000000ff
        /*00c0*/ 	.word	0x00000000
        /*00c4*/ 	.short	0x0100
        /*00c6*/ 	.byte	0x08
	.zero		1


	//   ....[1]....
        /*00c8*/ 	.word	0x00000250
        /*00cc*/ 	.word	0x000000ff
        /*00d0*/ 	.word	0x00000028
        /*00d4*/ 	.short	0x0100
        /*00d6*/ 	.byte	0x08
	.zero		1


	//   ....[2]....
        /*00d8*/ 	.word	0x00000260
        /*00dc*/ 	.word	0x000000ff
        /*00e0*/ 	.word	0x00000008
        /*00e4*/ 	.short	0x0100
        /*00e6*/ 	.byte	0x08
	.zero		1


	//   ....[3]....
        /*00e8*/ 	.word	0x00000270
        /*00ec*/ 	.word	0x000000ff
        /*00f0*/ 	.word	0x00000030
        /*00f4*/ 	.short	0x0100
        /*00f6*/ 	.byte	0x08
	.zero		1


	//   ....[4]....
        /*00f8*/ 	.word	0x00000280
        /*00fc*/ 	.word	0x000000ff
        /*0100*/ 	.word	0x00000010
        /*0104*/ 	.short	0x0100
        /*0106*/ 	.byte	0x08
	.zero		1


	//   ....[5]....
        /*0108*/ 	.word	0x00000290
        /*010c*/ 	.word	0x000000ff
        /*0110*/ 	.word	0x00000038
        /*0114*/ 	.short	0x0100
        /*0116*/ 	.byte	0x08
	.zero		1


	//   ....[6]....
        /*0118*/ 	.word	0x000002a0
        /*011c*/ 	.word	0x000000ff
        /*0120*/ 	.word	0x00000018
        /*0124*/ 	.short	0x0100
        /*0126*/ 	.byte	0x08
	.zero		1


	//   ....[7]....
        /*0128*/ 	.word	0x000002b0
        /*012c*/ 	.word	0x000000ff
        /*0130*/ 	.word	0x00000040
        /*0134*/ 	.short	0x0100
        /*0136*/ 	.byte	0x08
	.zero		1


	//   ....[8]....
        /*0138*/ 	.word	0x000002c0
        /*013c*/ 	.word	0x000000ff
        /*0140*/ 	.word	0x00000020
        /*0144*/ 	.short	0x0100
        /*0146*/ 	.byte	0x08
	.zero		1


	//   ....[9]....
        /*0148*/ 	.word	0x000002d0
        /*014c*/ 	.word	0x000000ff
        /*0150*/ 	.word	0x00000048
        /*0154*/ 	.short	0x0100
        /*0156*/ 	.byte	0x08
	.zero		1


	//   ....[10]....
        /*0158*/ 	.word	0x000005d0
        /*015c*/ 	.word	0x000000ff
        /*0160*/ 	.word	0x00000080
        /*0164*/ 	.short	0x0100
        /*0166*/ 	.byte	0x08
	.zero		1


	//   ....[11]....
        /*0168*/ 	.word	0x00000640
        /*016c*/ 	.word	0x000000ff
        /*0170*/ 	.word	0x00000088
        /*0174*/ 	.short	0x0100
        /*0176*/ 	.byte	0x08
	.zero		1


	//   ....[12]....
        /*0178*/ 	.word	0x00000660
        /*017c*/ 	.word	0x000000ff
        /*0180*/ 	.word	0x00000060
        /*0184*/ 	.short	0x0100
        /*0186*/ 	.byte	0x09
	.zero		1


	//   ....[13]....
        /*0188*/ 	.word	0x00000670
        /*018c*/ 	.word	0x000000ff
        /*0190*/ 	.word	0x00000068
        /*0194*/ 	.short	0x0100
        /*0196*/ 	.byte	0x09
	.zero		1


	//   ....[14]....
        /*0198*/ 	.word	0x00000680
        /*019c*/ 	.word	0x000000ff
        /*01a0*/ 	.word	0x00000070
        /*01a4*/ 	.short	0x0100
        /*01a6*/ 	.byte	0x09
	.zero		1


	//   ....[15]....
        /*01a8*/ 	.word	0x00000690
        /*01ac*/ 	.word	0x000000ff
        /*01b0*/ 	.word	0x00000078
        /*01b4*/ 	.short	0x0100
        /*01b6*/ 	.byte	0x09
	.zero		1


	//   ....[16]....
        /*01b8*/ 	.word	0x00001500
        /*01bc*/ 	.word	0x0000003d
        /*01c0*/ 	.word	0x00000000
        /*01c4*/ 	.short	0x010a
        /*01c6*/ 	.byte	0x2a
	.zero		1


	//   ....[17]....
        /*01c8*/ 	.word	0x000016a0
        /*01cc*/ 	.word	0x00000003
        /*01d0*/ 	.word	0x00000000
        /*01d4*/ 	.short	0x010a
        /*01d6*/ 	.byte	0x3f
	.zero		1


	//   ....[18]....
        /*01d8*/ 	.word	0x000016e0
        /*01dc*/ 	.word	0x00000003
        /*01e0*/ 	.word	0x00000000
        /*01e4*/ 	.short	0x010a
        /*01e6*/ 	.byte	0x3f
	.zero		1


	//   ....[19]....
        /*01e8*/ 	.word	0x000019e0
        /*01ec*/ 	.word	0x000000ff
        /*01f0*/ 	.word	0x00000000
        /*01f4*/ 	.short	0x010a
        /*01f6*/ 	.byte	0x04
	.zero		1


	//   ....[20]....
        /*01f8*/ 	.word	0x00001a20
        /*01fc*/ 	.word	0x000000ff
        /*0200*/ 	.word	0x00000000
        /*0204*/ 	.short	0x010a
        /*0206*/ 	.byte	0x04
	.zero		1


	//   ....[21]....
        /*0208*/ 	.word	0x00001c80
        /*020c*/ 	.word	0x000000ff
        /*0210*/ 	.word	0x00000000
        /*0214*/ 	.short	0x0101
        /*0216*/ 	.byte	0x04
	.zero		1


	//   ....[22]....
        /*0218*/ 	.word	0x00001d70
        /*021c*/ 	.word	0x0000003e
        /*0220*/ 	.word	0x00000000
        /*0224*/ 	.short	0x0101
        /*0226*/ 	.byte	0x2f
	.zero		1


	//   ....[23]....
        /*0228*/ 	.word	0x00001e40
        /*022c*/ 	.word	0x000000ff
        /*0230*/ 	.word	0x00000000
        /*0234*/ 	.short	0x0101
        /*0236*/ 	.byte	0x06
	.zero		1


	//   ....[24]....
        /*0238*/ 	.word	0x00001ef0
        /*023c*/ 	.word	0x0000003d
        /*0240*/ 	.word	0x00000010
        /*0244*/ 	.short	0x010a
        /*0246*/ 	.byte	0x2a
	.zero		1


	//   ....[25]....
        /*0248*/ 	.word	0x00003cf0
        /*024c*/ 	.word	0x00000040
        /*0250*/ 	.word	0x00000000
        /*0254*/ 	.short	0x0101
        /*0256*/ 	.byte	0x2f
	.zero		1


	//   ....[26]....
        /*0258*/ 	.word	0x00004650
        /*025c*/ 	.word	0x0000000a
        /*0260*/ 	.word	0x00000028
        /*0264*/ 	.short	0x010a
        /*0266*/ 	.byte	0x3f
	.zero		1


	//   ....[27]....
        /*0268*/ 	.word	0x000049d0
        /*026c*/ 	.word	0x00000005
        /*0270*/ 	.word	0x00000088
        /*0274*/ 	.short	0x0101
        /*0276*/ 	.byte	0x3f
	.zero		1


	//   ....[28]....
        /*0278*/ 	.word	0x00005150
        /*027c*/ 	.word	0x00000009
        /*0280*/ 	.word	0x00000000
        /*0284*/ 	.short	0x010a
        /*0286*/ 	.byte	0x3f
	.zero		1


	//   ....[29]....
        /*0288*/ 	.word	0x000051d0
        /*028c*/ 	.word	0x00000008
        /*0290*/ 	.word	0x00000000
        /*0294*/ 	.short	0x010a
        /*0296*/ 	.byte	0x3f
	.zero		1


	//   ....[30]....
        /*0298*/ 	.word	0x00005260
        /*029c*/ 	.word	0x00000009
        /*02a0*/ 	.word	0x00000000
        /*02a4*/ 	.short	0x010a
        /*02a6*/ 	.byte	0x3f
	.zero		1


	//   ....[31]....
        /*02a8*/ 	.word	0x000052f0
        /*02ac*/ 	.word	0x00000006
        /*02b0*/ 	.word	0x00000000
        /*02b4*/ 	.short	0x010a
        /*02b6*/ 	.byte	0x3f
	.zero		1


	//   ....[32]....
        /*02b8*/ 	.word	0x00005380
        /*02bc*/ 	.word	0x00000003
        /*02c0*/ 	.word	0x00000000
        /*02c4*/ 	.short	0x010a
        /*02c6*/ 	.byte	0x3f
	.zero		1


	//   ....[33]....
        /*02c8*/ 	.word	0x000053e0
        /*02cc*/ 	.word	0x0000003f
        /*02d0*/ 	.word	0x00000000
        /*02d4*/ 	.short	0x010a
        /*02d6*/ 	.byte	0x3f
	.zero		1


	//   ....[34]....
        /*02d8*/ 	.word	0x00005430
        /*02dc*/ 	.word	0x00000003
        /*02e0*/ 	.word	0x00000000
        /*02e4*/ 	.short	0x010a
        /*02e6*/ 	.byte	0x3f
	.zero		1


	//   ....[35]....
        /*02e8*/ 	.word	0x00005490
        /*02ec*/ 	.word	0x00000004
        /*02f0*/ 	.word	0x00000000
        /*02f4*/ 	.short	0x010a
        /*02f6*/ 	.byte	0x3f
	.zero		1


	//   ....[36]....
        /*02f8*/ 	.word	0x000054e0
        /*02fc*/ 	.word	0x0000003f
        /*0300*/ 	.word	0x00000010
        /*0304*/ 	.short	0x010a
        /*0306*/ 	.byte	0x3f
	.zero		1


	//   ....[37]....
        /*0308*/ 	.word	0x000055b0
        /*030c*/ 	.word	0x0000000a
        /*0310*/ 	.word	0x00000028
        /*0314*/ 	.short	0x010a
        /*0316*/ 	.byte	0x3f
	.zero		1


	//   ....[38]....
        /*0318*/ 	.word	0x00005680
        /*031c*/ 	.word	0x00000009
        /*0320*/ 	.word	0x00000000
        /*0324*/ 	.short	0x010a
        /*0326*/ 	.byte	0x3f
	.zero		1


	//   ....[39]....
        /*0328*/ 	.word	0x000056d0
        /*032c*/ 	.word	0x00000008
        /*0330*/ 	.word	0x00000000
        /*0334*/ 	.short	0x010a
        /*0336*/ 	.byte	0x3f
	.zero		1


	//   ....[40]....
        /*0338*/ 	.word	0x00005720
        /*033c*/ 	.word	0x00000009
        /*0340*/ 	.word	0x00000000
        /*0344*/ 	.short	0x010a
        /*0346*/ 	.byte	0x3f
	.zero		1


	//   ....[41]....
        /*0348*/ 	.word	0x00005770
        /*034c*/ 	.word	0x00000006
        /*0350*/ 	.word	0x00000000
        /*0354*/ 	.short	0x010a
        /*0356*/ 	.byte	0x3f
	.zero		1


	//----- nvinfo : EIATTR_NUM_MBARRIERS
	.align		4
.L_37:
        /*0358*/ 	.byte	0x03, 0x38
        /*035a*/ 	.short	0x0010


	//----- nvinfo : EIATTR_EXIT_INSTR_OFFSETS
	.align		4
        /*035c*/ 	.byte	0x04, 0x1c
        /*035e*/ 	.short	(.L_39 - .L_38)


	//   ....[0]....
.L_38:
        /*0360*/ 	.word	0x000011a0


	//   ....[1]....
        /*0364*/ 	.word	0x00001200


	//   ....[2]....
        /*0368*/ 	.word	0x00004380


	//   ....[3]....
        /*036c*/ 	.word	0x000043b0


	//   ....[4]....
        /*0370*/ 	.word	0x000053d0


	//----- nvinfo : EIATTR_MAX_THREADS
	.align		4
.L_39:
        /*0374*/ 	.byte	0x04, 0x05
        /*0376*/ 	.short	(.L_41 - .L_40)
.L_40:
        /*0378*/ 	.word	0x00000180
        /*037c*/ 	.word	0x00000001
        /*0380*/ 	.word	0x00000001


	//----- nvinfo : EIATTR_CRS_STACK_SIZE
	.align		4
.L_41:
        /*0384*/ 	.byte	0x04, 0x1e
        /*0386*/ 	.short	(.L_43 - .L_42)
.L_42:
        /*0388*/ 	.word	0x00000000


	//----- nvinfo : EIATTR_CBANK_PARAM_SIZE
	.align		4
.L_43:
        /*038c*/ 	.byte	0x03, 0x19
        /*038e*/ 	.short	0x0470


	//----- nvinfo : EIATTR_PARAM_CBANK
	.align		4
        /*0390*/ 	.byte	0x04, 0x0a
        /*0392*/ 	.short	(.L_45 - .L_44)
	.align		4
.L_44:
        /*0394*/ 	.word	index@(.nv.constant0._ZN7cutlass13device_kernelINS_4gemm6kernel13GemmUniversalIN4cute5tupleIJiiiiEEENS1_10collective13CollectiveMmaINS1_34MainloopSm90TmaGmmaWarpSpecializedILi5ENS5_IJNS4_1CILi1EEESB_SB_EEENS1_32KernelTmaWarpSpecializedPingpongEEENS5_IJNSA_ILi64EEESF_NSA_ILi32EEEEEEfNS5_IJlSB_lEEEfSI_NS4_8TiledMMAINS4_8MMA_AtomIJNS4_4SM904GMMA29MMA_64x64x8_F32TF32TF32_SS_TNILNSM_7ScaleInE1ELSO_1EEEEEENS4_6LayoutISC_NS5_IJNSA_ILi0EEESS_SS_EEEEENS5_IJNS4_10UnderscoreESV_SV_EEEEENS4_13SM90_TMA_LOADENS4_14ComposedLayoutINS4_7SwizzleILi3ELi4ELi3EEENS4_18smem_ptr_flag_bitsILi32EEENSR_INS5_IJNSA_ILi8EEESG_EEENS5_IJSG_SB_EEEEEEEvNS4_8identityESY_S18_vS19_EENS_8epilogue10collective6detail29Sm90TmaWarpSpecializedAdapterINS1C_15DefaultEpilogueIfSI_SI_NS1B_6thread17LinearCombinationIfLi1EffLNS1G_9ScaleType4KindE0ELNS_15FloatRoundStyleE2EfEENS1_15EpilogueDefaultEEEEEvvEEEEvNT_6ParamsE)
        /*0398*/ 	.short	0x0210
        /*039a*/ 	.short	0x0470


	//----- nvinfo : EIATTR_SW_WAR
	.align		4
.L_45:
        /*039c*/ 	.byte	0x04, 0x36
        /*039e*/ 	.short	(.L_47 - .L_46)
.L_46:
        /*03a0*/ 	.word	0x00000008
.L_47:


//--------------------- .nv.callgraph             --------------------------
	.section	.nv.callgraph,"",@"SHT_CUDA_CALLGRAPH"
	.align	4
	.sectionentsize	8
	.align		4
        /*0000*/ 	.word	0x00000000
	.align		4
        /*0004*/ 	.word	0xffffffff
	.align		4
        /*0008*/ 	.word	index@(_ZN7cutlass13device_kernelINS_4gemm6kernel13GemmUniversalIN4cute5tupleIJiiiiEEENS1_10collective13CollectiveMmaINS1_34MainloopSm90TmaGmmaWarpSpecializedILi5ENS5_IJNS4_1CILi1EEESB_SB_EEENS1_32KernelTmaWarpSpecializedPingpongEEENS5_IJNSA_ILi64EEESF_NSA_ILi32EEEEEEfNS5_IJlSB_lEEEfSI_NS4_8TiledMMAINS4_8MMA_AtomIJNS4_4SM904GMMA29MMA_64x64x8_F32TF32TF32_SS_TNILNSM_7ScaleInE1ELSO_1EEEEEENS4_6LayoutISC_NS5_IJNSA_ILi0EEESS_SS_EEEEENS5_IJNS4_10UnderscoreESV_SV_EEEEENS4_13SM90_TMA_LOADENS4_14ComposedLayoutINS4_7SwizzleILi3ELi4ELi3EEENS4_18smem_ptr_flag_bitsILi32EEENSR_INS5_IJNSA_ILi8EEESG_EEENS5_IJSG_SB_EEEEEEEvNS4_8identityESY_S18_vS19_EENS_8epilogue10collective6detail29Sm90TmaWarpSpecializedAdapterINS1C_15DefaultEpilogueIfSI_SI_NS1B_6thread17LinearCombinationIfLi1EffLNS1G_9ScaleType4KindE0ELNS_15FloatRoundStyleE2EfEENS1_15EpilogueDefaultEEEEEvvEEEEvNT_6ParamsE)
	.align		4
        /*000c*/ 	.word	index@(__assertfail)
	.align		4
        /*0010*/ 	.word	0x00000000
	.align		4
        /*0014*/ 	.word	0xfffffffe
	.align		4
        /*0018*/ 	.word	0x00000000
	.align		4
        /*001c*/ 	.word	0xfffffffd
	.align		4
        /*0020*/ 	.word	0x00000000
	.align		4
        /*0024*/ 	.word	0xfffffffc


//--------------------- .nv.constant4             --------------------------
	.section	.nv.constant4,"a",@progbits
	.align	8
	.align		8
.nv.constant4:
        /*0000*/ 	.dword	__assertfail
	.align		8
        /*0008*/ 	.dword	__unnamed_1
	.align		8
        /*0010*/ 	.dword	_ZN40_INTERNAL_a0ce1d25_4_k_cu_b7cf8fda_147164cuda3std3__45__cpo5beginE
	.align		8
        /*0018*/ 	.dword	_ZN40_INTERNAL_a0ce1d25_4_k_cu_b7cf8fda_147164cuda3std3__45__cpo3endE
	.align		8
        /*0020*/ 	.dword	_ZN40_INTERNAL_a0ce1d25_4_k_cu_b7cf8fda_147164cuda3std3__45__cpo6cbeginE
	.align		8
        /*0028*/ 	.dword	_ZN40_INTERNAL_a0ce1d25_4_k_cu_b7cf8fda_147164cuda3std3__45__cpo4cendE
	.align		8
        /*0030*/ 	.dword	_ZN40_INTERNAL_a0ce1d25_4_k_cu_b7cf8fda_147164cuda3std3__442_GLOBAL__N__a0ce1d25_4_k_cu_b7cf8fda_147166ignoreE
	.align		8
        /*0038*/ 	.dword	_ZN40_INTERNAL_a0ce1d25_4_k_cu_b7cf8fda_147164cuda3std3__419piecewise_constructE
	.align		8
        /*0040*/ 	.dword	_ZN40_INTERNAL_a0ce1d25_4_k_cu_b7cf8fda_147164cuda3std3__48in_placeE
	.align		8
        /*0048*/ 	.dword	_ZN40_INTERNAL_a0ce1d25_4_k_cu_b7cf8fda_147164cuda3std6ranges3__45__cpo4swapE
	.align		8
        /*0050*/ 	.dword	_ZN40_INTERNAL_a0ce1d25_4_k_cu_b7cf8fda_147164cuda3std6ranges3__45__cpo9iter_moveE
	.align		8
        /*0058*/ 	.dword	_ZN40_INTERNAL_a0ce1d25_4_k_cu_b7cf8fda_147164cute7productE
	.align		8
        /*0060*/ 	.dword	_ZN40_INTERNAL_a0ce1d25_4_k_cu_b7cf8fda_147164cute1_E
	.align		8
        /*0068*/ 	.dword	$str$22
	.align		8
        /*0070*/ 	.dword	$str$23


//--------------------- .text._ZN7cutlass13device_kernelINS_4gemm6kernel13GemmUniversalIN4cute5tupleIJiiiiEEENS1_10collective13CollectiveMmaINS1_34MainloopSm90TmaGmmaWarpSpecializedILi5ENS5_IJNS4_1CILi1EEESB_SB_EEENS1_32KernelTmaWarpSpecializedPingpongEEENS5_IJNSA_ILi64EEESF_NSA_ILi32EEEEEEfNS5_IJlSB_lEEEfSI_NS4_8TiledMMAINS4_8MMA_AtomIJNS4_4SM904GMMA29MMA_64x64x8_F32TF32TF32_SS_TNILNSM_7ScaleInE1ELSO_1EEEEEENS4_6LayoutISC_NS5_IJNSA_ILi0EEESS_SS_EEEEENS5_IJNS4_10UnderscoreESV_SV_EEEEENS4_13SM90_TMA_LOADENS4_14ComposedLayoutINS4_7SwizzleILi3ELi4ELi3EEENS4_18smem_ptr_flag_bitsILi32EEENSR_INS5_IJNSA_ILi8EEESG_EEENS5_IJSG_SB_EEEEEEEvNS4_8identityESY_S18_vS19_EENS_8epilogue10collective6detail29Sm90TmaWarpSpecializedAdapterINS1C_15DefaultEpilogueIfSI_SI_NS1B_6thread17LinearCombinationIfLi1EffLNS1G_9ScaleType4KindE0ELNS_15FloatRoundStyleE2EfEENS1_15EpilogueDefaultEEEEEvvEEEEvNT_6ParamsE --------------------------
	.section	.text._ZN7cutlass13device_kernelINS_4gemm6kernel13GemmUniversalIN4cute5tupleIJiiiiEEENS1_10collective13CollectiveMmaINS1_34MainloopSm90TmaGmmaWarpSpecializedILi5ENS5_IJNS4_1CILi1EEESB_SB_EEENS1_32KernelTmaWarpSpecializedPingpongEEENS5_IJNSA_ILi64EEESF_NSA_ILi32EEEEEEfNS5_IJlSB_lEEEfSI_NS4_8TiledMMAINS4_8MMA_AtomIJNS4_4SM904GMMA29MMA_64x64x8_F32TF32TF32_SS_TNILNSM_7ScaleInE1ELSO_1EEEEEENS4_6LayoutISC_NS5_IJNSA_ILi0EEESS_SS_EEEEENS5_IJNS4_10UnderscoreESV_SV_EEEEENS4_13SM90_TMA_LOADENS4_14ComposedLayoutINS4_7SwizzleILi3ELi4ELi3EEENS4_18smem_ptr_flag_bitsILi32EEENSR_INS5_IJNSA_ILi8EEESG_EEENS5_IJSG_SB_EEEEEEEvNS4_8identityESY_S18_vS19_EENS_8epilogue10collective6detail29Sm90TmaWarpSpecializedAdapterINS1C_15DefaultEpilogueIfSI_SI_NS1B_6thread17LinearCombinationIfLi1EffLNS1G_9ScaleType4KindE0ELNS_15FloatRoundStyleE2EfEENS1_15EpilogueDefaultEEEEEvvEEEEvNT_6ParamsE,"ax",@progbits
	.align	128
.text._ZN7cutlass13device_kernelINS_4gemm6kernel13GemmUniversalIN4cute5tupleIJiiiiEEENS1_10collective13CollectiveMmaINS1_34MainloopSm90TmaGmmaWarpSpecializedILi5ENS5_IJNS4_1CILi1EEESB_SB_EEENS1_32KernelTmaWarpSpecializedPingpongEEENS5_IJNSA_ILi64EEESF_NSA_ILi32EEEEEEfNS5_IJlSB_lEEEfSI_NS4_8TiledMMAINS4_8MMA_AtomIJNS4_4SM904GMMA29MMA_64x64x8_F32TF32TF32_SS_TNILNSM_7ScaleInE1ELSO_1EEEEEENS4_6LayoutISC_NS5_IJNSA_ILi0EEESS_SS_EEEEENS5_IJNS4_10UnderscoreESV_SV_EEEEENS4_13SM90_TMA_LOADENS4_14ComposedLayoutINS4_7SwizzleILi3ELi4ELi3EEENS4_18smem_ptr_flag_bitsILi32EEENSR_INS5_IJNSA_ILi8EEESG_EEENS5_IJSG_SB_EEEEEEEvNS4_8identityESY_S18_vS19_EENS_8epilogue10collective6detail29Sm90TmaWarpSpecializedAdapterINS1C_15DefaultEpilogueIfSI_SI_NS1B_6thread17LinearCombinationIfLi1EffLNS1G_9ScaleType4KindE0ELNS_15FloatRoundStyleE2EfEENS1_15EpilogueDefaultEEEEEvvEEEEvNT_6ParamsE:
        .type           _ZN7cutlass13device_kernelINS_4gemm6kernel13GemmUniversalIN4cute5tupleIJiiiiEEENS1_10collective13CollectiveMmaINS1_34MainloopSm90TmaGmmaWarpSpecializedILi5ENS5_IJNS4_1CILi1EEESB_SB_EEENS1_32KernelTmaWarpSpecializedPingpongEEENS5_IJNSA_ILi64EEESF_NSA_ILi32EEEEEEfNS5_IJlSB_lEEEfSI_NS4_8TiledMMAINS4_8MMA_AtomIJNS4_4SM904GMMA29MMA_64x64x8_F32TF32TF32_SS_TNILNSM_7ScaleInE1ELSO_1EEEEEENS4_6LayoutISC_NS5_IJNSA_ILi0EEESS_SS_EEEEENS5_IJNS4_10UnderscoreESV_SV_EEEEENS4_13SM90_TMA_LOADENS4_14ComposedLayoutINS4_7SwizzleILi3ELi4ELi3EEENS4_18smem_ptr_flag_bitsILi32EEENSR_INS5_IJNSA_ILi8EEESG_EEENS5_IJSG_SB_EEEEEEEvNS4_8identityESY_S18_vS19_EENS_8epilogue10collective6detail29Sm90TmaWarpSpecializedAdapterINS1C_15DefaultEpilogueIfSI_SI_NS1B_6thread17LinearCombinationIfLi1EffLNS1G_9ScaleType4KindE0ELNS_15FloatRoundStyleE2EfEENS1_15EpilogueDefaultEEEEEvvEEEEvNT_6ParamsE,@function
        .size           _ZN7cutlass13device_kernelINS_4gemm6kernel13GemmUniversalIN4cute5tupleIJiiiiEEENS1_10collective13CollectiveMmaINS1_34MainloopSm90TmaGmmaWarpSpecializedILi5ENS5_IJNS4_1CILi1EEESB_SB_EEENS1_32KernelTmaWarpSpecializedPingpongEEENS5_IJNSA_ILi64EEESF_NSA_ILi32EEEEEEfNS5_IJlSB_lEEEfSI_NS4_8TiledMMAINS4_8MMA_AtomIJNS4_4SM904GMMA29MMA_64x64x8_F32TF32TF32_SS_TNILNSM_7ScaleInE1ELSO_1EEEEEENS4_6LayoutISC_NS5_IJNSA_ILi0EEESS_SS_EEEEENS5_IJNS4_10UnderscoreESV_SV_EEEEENS4_13SM90_TMA_LOADENS4_14ComposedLayoutINS4_7SwizzleILi3ELi4ELi3EEENS4_18smem_ptr_flag_bitsILi32EEENSR_INS5_IJNSA_ILi8EEESG_EEENS5_IJSG_SB_EEEEEEEvNS4_8identityESY_S18_vS19_EENS_8epilogue10collective6detail29Sm90TmaWarpSpecializedAdapterINS1C_15DefaultEpilogueIfSI_SI_NS1B_6thread17LinearCombinationIfLi1EffLNS1G_9ScaleType4KindE0ELNS_15FloatRoundStyleE2EfEENS1_15EpilogueDefaultEEEEEvvEEEEvNT_6ParamsE,(.L_x_135 - _ZN7cutlass13device_kernelINS_4gemm6kernel13GemmUniversalIN4cute5tupleIJiiiiEEENS1_10collective13CollectiveMmaINS1_34MainloopSm90TmaGmmaWarpSpecializedILi5ENS5_IJNS4_1CILi1EEESB_SB_EEENS1_32KernelTmaWarpSpecializedPingpongEEENS5_IJNSA_ILi64EEESF_NSA_ILi32EEEEEEfNS5_IJlSB_lEEEfSI_NS4_8TiledMMAINS4_8MMA_AtomIJNS4_4SM904GMMA29MMA_64x64x8_F32TF32TF32_SS_TNILNSM_7ScaleInE1ELSO_1EEEEEENS4_6LayoutISC_NS5_IJNSA_ILi0EEESS_SS_EEEEENS5_IJNS4_10UnderscoreESV_SV_EEEEENS4_13SM90_TMA_LOADENS4_14ComposedLayoutINS4_7SwizzleILi3ELi4ELi3EEENS4_18smem_ptr_flag_bitsILi32EEENSR_INS5_IJNSA_ILi8EEESG_EEENS5_IJSG_SB_EEEEEEEvNS4_8identityESY_S18_vS19_EENS_8epilogue10collective6detail29Sm90TmaWarpSpecializedAdapterINS1C_15DefaultEpilogueIfSI_SI_NS1B_6thread17LinearCombinationIfLi1EffLNS1G_9ScaleType4KindE0ELNS_15FloatRoundStyleE2EfEENS1_15EpilogueDefaultEEEEEvvEEEEvNT_6ParamsE)
        .other          _ZN7cutlass13device_kernelINS_4gemm6kernel13GemmUniversalIN4cute5tupleIJiiiiEEENS1_10collective13CollectiveMmaINS1_34MainloopSm90TmaGmmaWarpSpecializedILi5ENS5_IJNS4_1CILi1EEESB_SB_EEENS1_32KernelTmaWarpSpecializedPingpongEEENS5_IJNSA_ILi64EEESF_NSA_ILi32EEEEEEfNS5_IJlSB_lEEEfSI_NS4_8TiledMMAINS4_8MMA_AtomIJNS4_4SM904GMMA29MMA_64x64x8_F32TF32TF32_SS_TNILNSM_7ScaleInE1ELSO_1EEEEEENS4_6LayoutISC_NS5_IJNSA_ILi0EEESS_SS_EEEEENS5_IJNS4_10UnderscoreESV_SV_EEEEENS4_13SM90_TMA_LOADENS4_14ComposedLayoutINS4_7SwizzleILi3ELi4ELi3EEENS4_18smem_ptr_flag_bitsILi32EEENSR_INS5_IJNSA_ILi8EEESG_EEENS5_IJSG_SB_EEEEEEEvNS4_8identityESY_S18_vS19_EENS_8epilogue10collective6detail29Sm90TmaWarpSpecializedAdapterINS1C_15DefaultEpilogueIfSI_SI_NS1B_6thread17LinearCombinationIfLi1EffLNS1G_9ScaleType4KindE0ELNS_15FloatRoundStyleE2EfEENS1_15EpilogueDefaultEEEEEvvEEEEvNT_6ParamsE,@"STO_CUDA_ENTRY STV_DEFAULT"
_ZN7cutlass13device_kernelINS_4gemm6kernel13GemmUniversalIN4cute5tupleIJiiiiEEENS1_10collective13CollectiveMmaINS1_34MainloopSm90TmaGmmaWarpSpecializedILi5ENS5_IJNS4_1CILi1EEESB_SB_EEENS1_32KernelTmaWarpSpecializedPingpongEEENS5_IJNSA_ILi64EEESF_NSA_ILi32EEEEEEfNS5_IJlSB_lEEEfSI_NS4_8TiledMMAINS4_8MMA_AtomIJNS4_4SM904GMMA29MMA_64x64x8_F32TF32TF32_SS_TNILNSM_7ScaleInE1ELSO_1EEEEEENS4_6LayoutISC_NS5_IJNSA_ILi0EEESS_SS_EEEEENS5_IJNS4_10UnderscoreESV_SV_EEEEENS4_13SM90_TMA_LOADENS4_14ComposedLayoutINS4_7SwizzleILi3ELi4ELi3EEENS4_18smem_ptr_flag_bitsILi32EEENSR_INS5_IJNSA_ILi8EEESG_EEENS5_IJSG_SB_EEEEEEEvNS4_8identityESY_S18_vS19_EENS_8epilogue10collective6detail29Sm90TmaWarpSpecializedAdapterINS1C_15DefaultEpilogueIfSI_SI_NS1B_6thread17LinearCombinationIfLi1EffLNS1G_9ScaleType4KindE0ELNS_15FloatRoundStyleE2EfEENS1_15EpilogueDefaultEEEEEvvEEEEvNT_6ParamsE:
[----:B------:R-:W0:Y:S02]  /*0000*/  LDC R1, c[0x0][0x28] ;  /* 0x00000a00ff017b82 */ /* 0x000e240000000800 */
[----:B0-----:R-:W-:Y:S01]  /*0010*/  VIADD R1, R1, 0xfffffff8 ;  /* 0xfffffff801017836 */ /* 0x001fe20000000000 */
[----:B------:R-:W0:Y:S01]  /*0020*/  S2R R4, SR_TID.X ;  /* 0x0000000000047919 */ /* 0x000e220000002100 */
[----:B------:R-:W-:Y:S01]  /*0030*/  ELECT P0, URZ, PT ;  /* 0x00000000003f782f */ /* 0x000fe20003800000 */
[----:B------:R-:W-:Y:S01]  /*0040*/  BSSY B0, `(.L_x_0) ;  /* 0x000000f000007945 */ /* 0x000fe20003800000 */
[--C-:B0-----:R-:W-:Y:S02]  /*0050*/  SHF.R.U32.HI R0, RZ, 0x5, R4.reuse ;  /* 0x00000005ff007819 */ /* 0x101fe40000011604 */
[----:B------:R-:W-:-:S03]  /*0060*/  SHF.R.U32.HI R5, RZ, 0x7, R4 ;  /* 0x00000007ff057819 */ /* 0x000fc60000011604 */
[----:B------:R-:W0:Y:S04]  /*0070*/  SHFL.IDX PT, R2, R0, RZ, 0x1f ;  /* 0x00001fff00027589 */ /* 0x000e2800000e0000 */
[----:B------:R1:W2:Y:S01]  /*0080*/  SHFL.IDX PT, R8, R5, RZ, 0x1f ;  /* 0x00001fff05087589 */ /* 0x0002a200000e0000 */
[----:B0-----:R-:W-:-:S13]  /*0090*/  ISETP.NE.OR P0, PT, R2, RZ, !P0 ;  /* 0x000000ff0200720c */ /* 0x001fda0004705670 */
[----:B-12---:R-:W-:Y:S05]  /*00a0*/  @P0 BRA `(.L_x_1) ;  /* 0x0000000000200947 */ /* 0x006fea0003800000 */
[----:B------:R-:W-:Y:S02]  /*00b0*/  ULDC.64 UR4, c[0x0][0x198] ;  /* 0x0000660000047ab9 */ /* 0x000fe40000000a00 */
[----:B------:R-:W-:Y:S02]  /*00c0*/  UIADD3 UR6, UP0, UR4, 0xf0, URZ ;  /* 0x000000f004067890 */ /* 0x000fe4000ff1e03f */
[----:B------:R-:W-:Y:S02]  /*00d0*/  UIADD3 UR4, UP1, UR4, 0x1f0, URZ ;  /* 0x000001f004047890 */ /* 0x000fe4000ff3e03f */
[----:B------:R-:W-:Y:S02]  /*00e0*/  UIADD3.X UR7, URZ, UR5, URZ, UP0, !UPT ;  /* 0x000000053f077290 */ /* 0x000fe400087fe43f */
[----:B------:R-:W-:-:S07]  /*00f0*/  UIADD3.X UR5, URZ, UR5, URZ, UP1, !UPT ;  /* 0x000000053f057290 */ /* 0x000fce0008ffe43f */
[----:B------:R0:W-:Y:S02]  /*0100*/  UTMACCTL.PF [UR6] ;  /* 0x00000000060079b9 */ /* 0x0001e40008040000 */
[----:B------:R0:W-:Y:S02]  /*0110*/  UTMACCTL.PF [UR4] ;  /* 0x00000000040079b9 */ /* 0x0001e40008040000 */
[----:B0-----:R-:W-:Y:S01]  /*0120*/  NOP ;  /* 0x0000000000007918 */ /* 0x001fe20000000000 */
.L_x_1:
[----:B------:R-:W-:Y:S05]  /*0130*/  BSYNC B0 ;  /* 0x0000000000007941 */ /* 0x000fea0003800000 */
.L_x_0:
[----:B------:R-:W0:Y:S02]  /*0140*/  SHFL.IDX PT, R3, R0, RZ, 0x1f ;  /* 0x00001fff00037589 */ /* 0x000e2400000e0000 */
[----:B0-----:R-:W-:-:S13]  /*0150*/  ISETP.NE.AND P0, PT, R3, RZ, PT ;  /* 0x000000ff0300720c */ /* 0x001fda0003f05270 */
[----:B------:R-:W-:Y:S05]  /*0160*/  @P0 BRA `(.L_x_2) ;  /* 0x0000000000600947 */ /* 0x000fea0003800000 */
[----:B------:R-:W0:Y:S01]  /*0170*/  S2UR UR8, SR_CgaCtaId ;  /* 0x00000000000879c3 */ /* 0x000e220000008800 */
[----:B------:R-:W-:Y:S01]  /*0180*/  UMOV UR4, 0x400 ;  /* 0x0000040000047882 */ /* 0x000fe20000000000 */
[----:B------:R-:W-:Y:S01]  /*0190*/  UMOV UR5, 0x1 ;  /* 0x0000000100057882 */ /* 0x000fe20000000000 */
[----:B------:R-:W-:Y:S01]  /*01a0*/  UMOV UR6, 0x80 ;  /* 0x0000008000067882 */ /* 0x000fe20000000000 */
[----:B------:R-:W-:Y:S01]  /*01b0*/  ELECT P0, URZ, PT ;  /* 0x00000000003f782f */ /* 0x000fe20003800000 */
[----:B------:R-:W-:-:S04]  /*01c0*/  UIADD3 UR6, -UR6, 0x100000, URZ ;  /* 0x0010000006067890 */ /* 0x000fc8000fffe13f */
[----:B------:R-:W-:Y:S02]  /*01d0*/  USHF.L.U32 UR7, UR6, 0xb, URZ ;  /* 0x0000000b06077899 */ /* 0x000fe4000800063f */
[----:B------:R-:W-:Y:S02]  /*01e0*/  USHF.L.U32 UR6, UR6, 0x1, URZ ;  /* 0x0000000106067899 */ /* 0x000fe4000800063f */
[----:B0-----:R-:W-:Y:S02]  /*01f0*/  ULEA UR8, UR8, UR4, 0x18 ;  /* 0x0000000408087291 */ /* 0x001fe4000f8ec03f */
[----:B------:R-:W-:-:S04]  /*0200*/  UIADD3 UR4, -UR5, 0x100000, URZ ;  /* 0x0010000005047890 */ /* 0x000fc8000fffe13f */
[----:B------:R-:W-:Y:S02]  /*0210*/  USHF.L.U32 UR5, UR4, 0xb, URZ ;  /* 0x0000000b04057899 */ /* 0x000fe4000800063f */
[----:B------:R-:W-:Y:S01]  /*0220*/  USHF.L.U32 UR4, UR4, 0x1, URZ ;  /* 0x0000000104047899 */ /* 0x000fe2000800063f */
[----:B------:R-:W0:Y:S11]  /*0230*/  FENCE.VIEW.ASYNC.S ;  /* 0x00000000000073c6 */ /* 0x000e360000000000 */
[----:B0-----:R0:W1:Y:S01]  /*0240*/  SYNCS.EXCH.64 URZ, [UR8], UR4 ;  /* 0x00000004083f75b2 */ /* 0x0010620008000100 */
[----:B------:R0:W2:Y:S01]  /*0250*/  SYNCS.EXCH.64 URZ, [UR8+0x28], UR6 ;  /* 0x00002806083f75b2 */ /* 0x0000a20008000100 */
[----:B------:R0:W3:Y:S01]  /*0260*/  SYNCS.EXCH.64 URZ, [UR8+0x8], UR4 ;  /* 0x00000804083f75b2 */ /* 0x0000e20008000100 */
[----:B------:R0:W4:Y:S01]  /*0270*/  SYNCS.EXCH.64 URZ, [UR8+0x30], UR6 ;  /* 0x00003006083f75b2 */ /* 0x0001220008000100 */
[----:B------:R0:W0:Y:S01]  /*0280*/  SYNCS.EXCH.64 URZ, [UR8+0x10], UR4 ;  /* 0x00001004083f75b2 */ /* 0x0000220008000100 */
[----:B------:R0:W0:Y:S01]  /*0290*/  SYNCS.EXCH.64 URZ, [UR8+0x38], UR6 ;  /* 0x00003806083f75b2 */ /* 0x0000220008000100 */
[----:B------:R0:W0:Y:S01]  /*02a0*/  SYNCS.EXCH.64 URZ, [UR8+0x18], UR4 ;  /* 0x00001804083f75b2 */ /* 0x0000220008000100 */
[----:B------:R0:W0:Y:S01]  /*02b0*/  SYNCS.EXCH.64 URZ, [UR8+0x40], UR6 ;  /* 0x00004006083f75b2 */ /* 0x0000220008000100 */
[----:B------:R0:W0:Y:S01]  /*02c0*/  SYNCS.EXCH.64 URZ, [UR8+0x20], UR4 ;  /* 0x00002004083f75b2 */ /* 0x0000220008000100 */
[----:B------:R0:W0:Y:S01]  /*02d0*/  SYNCS.EXCH.64 URZ, [UR8+0x48], UR6 ;  /* 0x00004806083f75b2 */ /* 0x0000220008000100 */
[----:B------:R-:W-:Y:S01]  /*02e0*/  NOP ;  /* 0x0000000000007918 */ /* 0x000fe20000000000 */
.L_x_2:
[----:B------:R-:W5:Y:S01]  /*02f0*/  SHFL.IDX PT, R6, R0, RZ, 0x1f ;  /* 0x00001fff00067589 */ /* 0x000f6200000e0000 */
[----:B------:R-:W-:Y:S01]  /*0300*/  ELECT P0, URZ, PT ;  /* 0x00000000003f782f */ /* 0x000fe20003800000 */
[----:B------:R-:W-:Y:S01]  /*0310*/  NOP ;  /* 0x0000000000007918 */ /* 0x000fe20000000000 */
[----:B------:R-:W-:Y:S01]  /*0320*/  ELECT P1, URZ, PT ;  /* 0x00000000003f782f */ /* 0x000fe20003820000 */
[----:B------:R-:W1:Y:S01]  /*0330*/  SHFL.IDX PT, R3, R0, RZ, 0x1f ;  /* 0x00001fff00037589 */ /* 0x000e6200000e0000 */
[----:B0-----:R-:W-:Y:S01]  /*0340*/  UMOV UR4, 0x20 ;  /* 0x0000002000047882 */ /* 0x001fe20000000000 */
[----:B------:R-:W-:Y:S01]  /*0350*/  UMOV UR11, 0x80 ;  /* 0x00000080000b7882 */ /* 0x000fe20000000000 */
[----:B------:R-:W-:Y:S01]  /*0360*/  NOP ;  /* 0x0000000000007918 */ /* 0x000fe20000000000 */
[C---:B------:R-:W-:Y:S01]  /*0370*/  VIADD R33, R8.reuse, 0xffffffff ;  /* 0xffffffff08217836 */ /* 0x040fe20000000000 */
[----:B------:R-:W0:Y:S01]  /*0380*/  SHFL.IDX PT, R5, R5, RZ, 0x1f ;  /* 0x00001fff05057589 */ /* 0x000e2200000e0000 */
[----:B------:R-:W-:Y:S01]  /*0390*/  ULDC.64 UR36, c[0x0][0x208] ;  /* 0x0000820000247ab9 */ /* 0x000fe20000000a00 */
[----:B------:R-:W-:-:S02]  /*03a0*/  ISETP.NE.AND P2, PT, R8, RZ, PT ;  /* 0x000000ff0800720c */ /* 0x000fc40003f45270 */
[----:B------:R-:W-:Y:S02]  /*03b0*/  ISETP.GE.U32.AND P3, PT, R33, 0x2, PT ;  /* 0x000000022100780c */ /* 0x000fe40003f66070 */
[----:B-----5:R-:W-:Y:S02]  /*03c0*/  ISETP.NE.OR P0, PT, R6, RZ, !P0 ;  /* 0x000000ff0600720c */ /* 0x020fe40004705670 */
[----:B-1----:R-:W-:Y:S02]  /*03d0*/  ISETP.NE.OR P1, PT, R3, RZ, !P1 ;  /* 0x000000ff0300720c */ /* 0x002fe40004f25670 */
[----:B------:R-:W-:-:S04]  /*03e0*/  SHF.R.S32.HI R3, RZ, 0x1f, R2 ;  /* 0x0000001fff037819 */ /* 0x000fc80000011402 */
[----:B------:R-:W-:-:S05]  /*03f0*/  LEA.HI R3, R3, R2, RZ, 0x2 ;  /* 0x0000000203037211 */ /* 0x000fca00078f10ff */
[----:B------:R-:W-:Y:S01]  /*0400*/  VOTEU.ALL UP0, P0 ;  /* 0x00000000003f7886 */ /* 0x000fe20000000000 */
[----:B------:R-:W-:Y:S01]  /*0410*/  LOP3.LUT R3, R3, 0xfffffffc, RZ, 0xc0, !PT ;  /* 0xfffffffc03037812 */ /* 0x000fe200078ec0ff */
[----:B------:R-:W-:-:S03]  /*0420*/  VOTEU.ALL UP1, P1 ;  /* 0x00000000003f7886 */ /* 0x000fc60000820000 */
[----:B------:R-:W1:Y:S01]  /*0430*/  @!UP0 S2UR UR7, SR_CgaCtaId ;  /* 0x00000000000789c3 */ /* 0x000e620000008800 */
[----:B------:R-:W-:Y:S01]  /*0440*/  @!UP0 UMOV UR6, 0x400 ;  /* 0x0000040000068882 */ /* 0x000fe20000000000 */
[----:B------:R-:W-:-:S04]  /*0450*/  @!UP0 UIADD3 UR4, -UR4, 0x100000, URZ ;  /* 0x0010000004048890 */ /* 0x000fc8000fffe13f */
[----:B------:R-:W-:Y:S02]  /*0460*/  @!UP0 USHF.L.U32 UR5, UR4, 0xb, URZ ;  /* 0x0000000b04058899 */ /* 0x000fe4000800063f */
[----:B------:R-:W-:Y:S01]  /*0470*/  @!UP0 USHF.L.U32 UR4, UR4, 0x1, URZ ;  /* 0x0000000104048899 */ /* 0x000fe2000800063f */
[----:B------:R-:W-:Y:S01]  /*0480*/  IMAD.IADD R0, R2, 0x1, -R3 ;  /* 0x0000000102007824 */ /* 0x000fe200078e0a03 */
[----:B------:R-:W-:Y:S01]  /*0490*/  @!UP1 UMOV UR9, 0x400 ;  /* 0x0000040000099882 */ /* 0x000fe20000000000 */
[----:B------:R-:W-:Y:S01]  /*04a0*/  VOTEU.ALL UP2, P1 ;  /* 0x00000000003f7886 */ /* 0x000fe20000840000 */
[----:B------:R-:W-:Y:S01]  /*04b0*/  VOTEU.ALL UP3, P1 ;  /* 0x00000000003f7886 */ /* 0x000fe20000860000 */
[----:B------:R-:W-:Y:S01]  /*04c0*/  VOTEU.ALL UP4, P1 ;  /* 0x00000000003f7886 */ /* 0x000fe20000880000 */
[----:B------:R-:W5:Y:S01]  /*04d0*/  @!UP1 S2UR UR10, SR_CgaCtaId ;  /* 0x00000000000a99c3 */ /* 0x000f620000008800 */
[----:B------:R-:W-:Y:S01]  /*04e0*/  VOTEU.ALL UP5, P1 ;  /* 0x00000000003f7886 */ /* 0x000fe200008a0000 */
[----:B------:R-:W-:-:S04]  /*04f0*/  SHF.R.S32.HI R3, RZ, 0x1f, R4 ;  /* 0x0000001fff037819 */ /* 0x000fc80000011404 */
[----:B------:R-:W-:-:S04]  /*0500*/  LEA.HI R3, R3, R4, RZ, 0x7 ;  /* 0x0000000403037211 */ /* 0x000fc800078f38ff */
[----:B------:R-:W-:-:S05]  /*0510*/  LOP3.LUT R3, R3, 0xffffff80, RZ, 0xc0, !PT ;  /* 0xffffff8003037812 */ /* 0x000fca00078ec0ff */
[----:B------:R-:W-:Y:S01]  /*0520*/  IMAD.IADD R3, R4, 0x1, -R3 ;  /* 0x0000000104037824 */ /* 0x000fe200078e0a03 */
[----:B-1----:R-:W-:Y:S02]  /*0530*/  @!UP0 ULEA UR8, UR7, UR6, 0x18 ;  /* 0x0000000607088291 */ /* 0x002fe4000f8ec03f */
[----:B------:R-:W-:-:S04]  /*0540*/  @!UP1 UIADD3 UR6, -UR11, 0x100000, URZ ;  /* 0x001000000b069890 */ /* 0x000fc8000fffe13f */
[----:B------:R-:W-:Y:S02]  /*0550*/  @!UP1 USHF.L.U32 UR7, UR6, 0xb, URZ ;  /* 0x0000000b06079899 */ /* 0x000fe4000800063f */
[----:B------:R-:W-:Y:S01]  /*0560*/  @!UP1 USHF.L.U32 UR6, UR6, 0x1, URZ ;  /* 0x0000000106069899 */ /* 0x000fe2000800063f */
[----:B------:R-:W-:Y:S01]  /*0570*/  VOTEU.ALL UP0, P0 ;  /* 0x00000000003f7886 */ /* 0x000fe20000000000 */
[----:B-----5:R-:W-:Y:S01]  /*0580*/  @!UP1 ULEA UR9, UR10, UR9, 0x18 ;  /* 0x000000090a099291 */ /* 0x020fe2000f8ec03f */
[----:B------:R-:W-:Y:S02]  /*0590*/  VOTEU.ALL UP1, P0 ;  /* 0x00000000003f7886 */ /* 0x000fe40000020000 */
[----:B------:R-:W-:Y:S01]  /*05a0*/  ULDC.64 UR10, c[0x0][0x598] ;  /* 0x00016600000a7ab9 */ /* 0x000fe20000000a00 */
[----:B------:R-:W-:Y:S01]  /*05b0*/  ISETP.NE.AND P0, PT, R0, 0x3, PT ;  /* 0x000000030000780c */ /* 0x000fe20003f05270 */
[----:B------:R-:W1:Y:S02]  /*05c0*/  FENCE.VIEW.ASYNC.S ;  /* 0x00000000000073c6 */ /* 0x000e640000000000 */
[----:B-1----:R1:W2:Y:S01]  /*05d0*/  @!UP0 SYNCS.EXCH.64 URZ, [UR8+0x80], UR4 ;  /* 0x00008004083f85b2 */ /* 0x0022a20008000100 */
[----:B------:R-:W-:-:S02]  /*05e0*/  ISETP.NE.U32.AND P1, PT, RZ, UR10, PT ;  /* 0x0000000aff007c0c */ /* 0x000fc4000bf25070 */
[----:B------:R-:W-:Y:S02]  /*05f0*/  ISETP.EQ.OR P0, PT, R0, RZ, !P0 ;  /* 0x000000ff0000720c */ /* 0x000fe40004702670 */
[----:B------:R-:W-:Y:S02]  /*0600*/  ISETP.NE.AND.EX P1, PT, RZ, UR11, PT, P1 ;  /* 0x0000000bff007c0c */ /* 0x000fe4000bf25310 */
[----:B------:R-:W-:-:S04]  /*0610*/  ISETP.EQ.AND P0, PT, R8, RZ, P0 ;  /* 0x000000ff0800720c */ /* 0x000fc80000702270 */
[----:B------:R-:W-:-:S04]  /*0620*/  SEL R16, RZ, 0x1, !P0 ;  /* 0x00000001ff107807 */ /* 0x000fc80004000000 */
[----:B------:R-:W-:Y:S01]  /*0630*/  SEL R16, R16, 0x2, P3 ;  /* 0x0000000210107807 */ /* 0x000fe20001800000 */
[----:B------:R1:W2:Y:S01]  /*0640*/  @!UP1 SYNCS.EXCH.64 URZ, [UR8+0x88], UR4 ;  /* 0x00008804083f95b2 */ /* 0x0002a20008000100 */
[----:B------:R-:W-:Y:S01]  /*0650*/  NOP ;  /* 0x0000000000007918 */ /* 0x000fe20000000000 */
[----:B------:R1:W2:Y:S01]  /*0660*/  @!UP2 SYNCS.EXCH.64 URZ, [UR9+0x60], UR6 ;  /* 0x00006006093fa5b2 */ /* 0x0002a20008000100 */
[----:B------:R1:W2:Y:S01]  /*0670*/  @!UP3 SYNCS.EXCH.64 URZ, [UR9+0x68], UR6 ;  /* 0x00006806093fb5b2 */ /* 0x0002a20008000100 */
[----:B------:R1:W2:Y:S01]  /*0680*/  @!UP4 SYNCS.EXCH.64 URZ, [UR9+0x70], UR6 ;  /* 0x00007006093fc5b2 */ /* 0x0002a20008000100 */
[----:B------:R1:W2:Y:S01]  /*0690*/  @!UP5 SYNCS.EXCH.64 URZ, [UR9+0x78], UR6 ;  /* 0x00007806093fd5b2 */ /* 0x0002a20008000100 */
[----:B------:R-:W-:Y:S01]  /*06a0*/  NOP ;  /* 0x0000000000007918 */ /* 0x000fe20000000000 */
[----:B--234-:R-:W-:Y:S06]  /*06b0*/  BAR.SYNC.DEFER_BLOCKING 0x0 ;  /* 0x0000000000007b1d */ /* 0x01cfec0000010000 */
[----:B01----:R-:W-:Y:S05]  /*06c0*/  @!P1 BRA `(.L_x_3) ;  /* 0x00000000001c9947 */ /* 0x003fea0003800000 */
[----:B------:R-:W0:Y:S02]  /*06d0*/  LDC.64 R6, c[0x0][0x598] ;  /* 0x00016600ff067b82 */ /* 0x000e240000000a00 */
[----:B0-----:R-:W2:Y:S02]  /*06e0*/  LDG.E.64 R6, desc[UR36][R6.64] ;  /* 0x0000002406067981 */ /* 0x001ea4000c1e1b00 */
[----:B--2---:R-:W-:-:S04]  /*06f0*/  ISETP.NE.U32.AND P0, PT, R6, RZ, PT ;  /* 0x000000ff0600720c */ /* 0x004fc80003f05070 */
[----:B------:R-:W-:-:S13]  /*0700*/  ISETP.NE.AND.EX P0, PT, R7, RZ, PT, P0 ;  /* 0x000000ff0700720c */ /* 0x000fda0003f05300 */
[----:B------:R-:W-:Y:S05]  /*0710*/  @!P0 BRA `(.L_x_3) ;  /* 0x0000000000088947 */ /* 0x000fea0003800000 */
[----:B------:R1:W5:Y:S01]  /*0720*/  LD.E R56, desc[UR36][R6.64] ;  /* 0x0000002406387980 */ /* 0x000362000c101900 */
[----:B------:R-:W-:Y:S05]  /*0730*/  BRA `(.L_x_4) ;  /* 0x0000000000247947 */ /* 0x000fea0003800000 */
.L_x_3:
[----:B------:R-:W-:Y:S02]  /*0740*/  ULDC.64 UR4, c[0x0][0x588] ;  /* 0x0001620000047ab9 */ /* 0x000fe40000000a00 */
[----:B------:R-:W-:-:S04]  /*0750*/  ISETP.NE.U32.AND P0, PT, RZ, UR4, PT ;  /* 0x00000004ff007c0c */ /* 0x000fc8000bf05070 */
[----:B------:R-:W-:-:S13]  /*0760*/  ISETP.NE.AND.EX P0, PT, RZ, UR5, PT, P0 ;  /* 0x00000005ff007c0c */ /* 0x000fda000bf05300 */
[----:B------:R-:W-:Y:S05]  /*0770*/  @!P0 BRA `(.L_x_5) ;  /* 0x00000000000c8947 */ /* 0x000fea0003800000 */
[----:B------:R-:W0:Y:S02]  /*0780*/  LDC.64 R56, c[0x0][0x588] ;  /* 0x00016200ff387b82 */ /* 0x000e240000000a00 */
[----:B0-----:R0:W5:Y:S01]  /*0790*/  LDG.E R56, desc[UR36][R56.64] ;  /* 0x0000002438387981 */ /* 0x001162000c1e1900 */
[----:B------:R-:W-:Y:S05]  /*07a0*/  BRA `(.L_x_4) ;  /* 0x0000000000087947 */ /* 0x000fea0003800000 */
.L_x_5:
[----:B------:R-:W-:Y:S02]  /*07b0*/  ULDC UR4, c[0x0][0x580] ;  /* 0x0001600000047ab9 */ /* 0x000fe40000000800 */
[----:B------:R-:W-:-:S07]  /*07c0*/  IMAD.U32 R56, RZ, RZ, UR4 ;  /* 0x00000004ff387e24 */ /* 0x000fce000f8e00ff */
.L_x_4:
[----:B------:R-:W-:Y:S02]  /*07d0*/  ULDC.64 UR4, c[0x0][0x5a0] ;  /* 0x0001680000047ab9 */ /* 0x000fe40000000a00 */
[----:B------:R-:W-:-:S04]  /*07e0*/  ISETP.NE.U32.AND P0, PT, RZ, UR4, PT ;  /* 0x00000004ff007c0c */ /* 0x000fc8000bf05070 */
[----:B------:R-:W-:-:S13]  /*07f0*/  ISETP.NE.AND.EX P0, PT, RZ, UR5, PT, P0 ;  /* 0x00000005ff007c0c */ /* 0x000fda000bf05300 */
[----:B------:R-:W-:Y:S05]  /*0800*/  @!P0 BRA `(.L_x_6) ;  /* 0x00000000001c8947 */ /* 0x000fea0003800000 */
[----:B-1----:R-:W1:Y:S02]  /*0810*/  LDC.64 R6, c[0x0][0x5a0] ;  /* 0x00016800ff067b82 */ /* 0x002e640000000a00 */
[----:B-1----:R-:W2:Y:S02]  /*0820*/  LDG.E.64 R6, desc[UR36][R6.64] ;  /* 0x0000002406067981 */ /* 0x002ea4000c1e1b00 */
[----:B--2---:R-:W-:-:S04]  /*0830*/  ISETP.NE.U32.AND P0, PT, R6, RZ, PT ;  /* 0x000000ff0600720c */ /* 0x004fc80003f05070 */
[----:B------:R-:W-:-:S13]  /*0840*/  ISETP.NE.AND.EX P0, PT, R7, RZ, PT, P0 ;  /* 0x000000ff0700720c */ /* 0x000fda0003f05300 */
[----:B------:R-:W-:Y:S05]  /*0850*/  @!P0 BRA `(.L_x_6) ;  /* 0x0000000000088947 */ /* 0x000fea0003800000 */
[----:B0-----:R2:W5:Y:S01]  /*0860*/  LD.E R57, desc[UR36][R6.64] ;  /* 0x0000002406397980 */ /* 0x001562000c101900 */
[----:B------:R-:W-:Y:S05]  /*0870*/  BRA `(.L_x_7) ;  /* 0x0000000000247947 */ /* 0x000fea0003800000 */
.L_x_6:
[----:B------:R-:W-:Y:S02]  /*0880*/  ULDC.64 UR4, c[0x0][0x590] ;  /* 0x0001640000047ab9 */ /* 0x000fe40000000a00 */
[----:B------:R-:W-:-:S04]  /*0890*/  ISETP.NE.U32.AND P0, PT, RZ, UR4, PT ;  /* 0x00000004ff007c0c */ /* 0x000fc8000bf05070 */
[----:B------:R-:W-:-:S13]  /*08a0*/  ISETP.NE.AND.EX P0, PT, RZ, UR5, PT, P0 ;  /* 0x00000005ff007c0c */ /* 0x000fda000bf05300 */
[----:B------:R-:W-:Y:S05]  /*08b0*/  @!P0 BRA `(.L_x_8) ;  /* 0x00000000000c8947 */ /* 0x000fea0003800000 */
[----:B-1----:R-:W0:Y:S02]  /*08c0*/  LDC.64 R6, c[0x0][0x590] ;  /* 0x00016400ff067b82 */ /* 0x002e240000000a00 */
[----:B0-----:R0:W5:Y:S01]  /*08d0*/  LDG.E R57, desc[UR36][R6.64] ;  /* 0x0000002406397981 */ /* 0x001162000c1e1900 */
[----:B------:R-:W-:Y:S05]  /*08e0*/  BRA `(.L_x_7) ;  /* 0x0000000000087947 */ /* 0x000fea0003800000 */
.L_x_8:
[----:B------:R-:W-:Y:S02]  /*08f0*/  ULDC UR4, c[0x0][0x584] ;  /* 0x0001610000047ab9 */ /* 0x000fe40000000800 */
[----:B0-----:R-:W-:-:S07]  /*0900*/  IMAD.U32 R57, RZ, RZ, UR4 ;  /* 0x00000004ff397e24 */ /* 0x001fce000f8e00ff */
.L_x_7:
[----:B------:R-:W3:Y:S01]  /*0910*/  LDC R2, c[0x0][0x65c] ;  /* 0x00019700ff027b82 */ /* 0x000ee20000000800 */
[----:B------:R-:W4:Y:S01]  /*0920*/  S2R R14, SR_CTAID.Y ;  /* 0x00000000000e7919 */ /* 0x000f220000002600 */
[----:B------:R-:W-:Y:S01]  /*0930*/  ULDC UR6, c[0x0][0x28c] ;  /* 0x0000a30000067ab9 */ /* 0x000fe20000000800 */
[----:B------:R-:W-:Y:S01]  /*0940*/  ISETP.NE.AND P0, PT, R8, 0x2, PT ;  /* 0x000000020800780c */ /* 0x000fe20003f05270 */
[----:B------:R-:W-:Y:S01]  /*0950*/  UIADD3 UR6, UR6, 0x1f, URZ ;  /* 0x0000001f06067890 */ /* 0x000fe2000fffe03f */
[----:B012---:R-:W0:Y:S01]  /*0960*/  S2R R6, SR_CTAID.X ;  /* 0x0000000000067919 */ /* 0x007e220000002500 */
[----:B------:R-:W-:Y:S01]  /*0970*/  IMAD.MOV.U32 R7, RZ, RZ, RZ ;  /* 0x000000ffff077224 */ /* 0x000fe200078e00ff */
[----:B------:R-:W-:Y:S01]  /*0980*/  UMOV UR38, URZ ;  /* 0x0000003f00267c82 */ /* 0x000fe20008000000 */
[----:B------:R-:W-:Y:S01]  /*0990*/  USHF.R.S32.HI UR7, URZ, 0x1f, UR6 ;  /* 0x0000001f3f077899 */ /* 0x000fe20008011406 */
[----:B------:R-:W-:Y:S01]  /*09a0*/  UMOV UR39, URZ ;  /* 0x0000003f00277c82 */ /* 0x000fe20008000000 */
[----:B------:R-:W-:-:S02]  /*09b0*/  ULDC.64 UR8, c[0x0][0x650] ;  /* 0x0001940000087ab9 */ /* 0x000fc40000000a00 */
[----:B------:R-:W-:-:S04]  /*09c0*/  ULEA.HI UR7, UR7, UR6, URZ, 0x5 ;  /* 0x0000000607077291 */ /* 0x000fc8000f8f283f */
[----:B------:R-:W-:Y:S01]  /*09d0*/  USHF.R.S32.HI UR40, URZ, 0x5, UR7 ;  /* 0x000000053f287899 */ /* 0x000fe20008011407 */
[----:B---3--:R-:W-:-:S13]  /*09e0*/  ISETP.NE.AND P1, PT, R2, 0x1, PT ;  /* 0x000000010200780c */ /* 0x008fda0003f25270 */
[----:B------:R-:W0:Y:S01]  /*09f0*/  @P1 LDC R19, c[0x0][0x10] ;  /* 0x00000400ff131b82 */ /* 0x000e220000000800 */
[----:B----4-:R-:W-:Y:S02]  /*0a00*/  @P1 IMAD.MOV.U32 R8, RZ, RZ, R14 ;  /* 0x000000ffff081224 */ /* 0x010fe400078e000e */
[----:B------:R-:W-:Y:S02]  /*0a10*/  @P1 IMAD.MOV.U32 R9, RZ, RZ, RZ ;  /* 0x000000ffff091224 */ /* 0x000fe400078e00ff */
[----:B------:R-:W-:-:S03]  /*0a20*/  @P1 IMAD.MOV.U32 R17, RZ, RZ, RZ ;  /* 0x000000ffff111224 */ /* 0x000fc600078e00ff */
[----:B------:R-:W1:Y:S01]  /*0a30*/  @!P1 LDC R11, c[0x0][0xc] ;  /* 0x00000300ff0b9b82 */ /* 0x000e620000000800 */
[----:B------:R-:W-:Y:S01]  /*0a40*/  ULDC UR4, c[0x0][0xc] ;  /* 0x0000030000047ab9 */ /* 0x000fe20000000800 */
[----:B------:R-:W-:Y:S02]  /*0a50*/  ULDC UR5, c[0x0][0x10] ;  /* 0x0000040000057ab9 */ /* 0x000fe40000000800 */
[----:B------:R-:W-:-:S04]  /*0a60*/  UIMAD.WIDE.U32 UR4, UR4, UR5, URZ ;  /* 0x00000005040472a5 */ /* 0x000fc8000f8e003f */
[----:B------:R-:W2:Y:S01]  /*0a70*/  LDC R2, c[0x0][0x14] ;  /* 0x00000500ff027b82 */ /* 0x000ea20000000800 */
[----:B0-----:R-:W-:-:S04]  /*0a80*/  @P1 IMAD.WIDE.U32 R18, R6, R19, R8 ;  /* 0x0000001306121225 */ /* 0x001fc800078e0008 */
[----:B------:R-:W-:Y:S02]  /*0a90*/  @P1 IMAD.IADD R17, R19, 0x1, R17 ;  /* 0x0000000113111824 */ /* 0x000fe400078e0211 */
[----:B-1----:R-:W-:-:S04]  /*0aa0*/  @!P1 IMAD.WIDE.U32 R8, R11, R14, R6 ;  /* 0x0000000e0b089225 */ /* 0x002fc800078e0006 */
[----:B------:R-:W-:Y:S02]  /*0ab0*/  @!P1 IMAD.MOV.U32 R18, RZ, RZ, R8 ;  /* 0x000000ffff129224 */ /* 0x000fe400078e0008 */
[----:B------:R-:W-:Y:S02]  /*0ac0*/  @!P1 IMAD.MOV.U32 R17, RZ, RZ, R9 ;  /* 0x000000ffff119224 */ /* 0x000fe400078e0009 */
[----:B--2---:R-:W-:-:S04]  /*0ad0*/  IMAD.WIDE.U32 R12, R2, UR4, RZ ;  /* 0x00000004020c7c25 */ /* 0x004fc8000f8e00ff */
[----:B------:R-:W-:Y:S01]  /*0ae0*/  IMAD R23, R2, UR5, RZ ;  /* 0x0000000502177c24 */ /* 0x000fe2000f8e02ff */
[----:B------:R0:W-:Y:S03]  /*0af0*/  STL.64 [R1], R12 ;  /* 0x0000000c01007387 */ /* 0x0001e60000100a00 */
[----:B------:R-:W-:Y:S01]  /*0b00*/  IMAD.IADD R23, R13, 0x1, R23 ;  /* 0x000000010d177824 */ /* 0x000fe200078e0217 */
[----:B------:R-:W-:Y:S06]  /*0b10*/  @P0 BRA `(.L_x_9) ;  /* 0x0000000000200947 */ /* 0x000fec0003800000 */
[----:B------:R-:W-:Y:S01]  /*0b20*/  UISETP.GE.U32.AND UP0, UPT, UR40, 0x5, UPT ;  /* 0x000000052800788c */ /* 0x000fe2000bf06070 */
[----:B------:R-:W-:Y:S01]  /*0b30*/  IADD3 R18, P0, R18, R12, RZ ;  /* 0x0000000c12127210 */ /* 0x000fe20007f1e0ff */
[----:B------:R-:W-:Y:S01]  /*0b40*/  UIMAD.WIDE.U32 UR4, UR40, -0x33333333, URZ ;  /* 0xcccccccd280478a5 */ /* 0x000fe2000f8e003f */
[----:B------:R-:W-:-:S03]  /*0b50*/  UMOV UR39, URZ ;  /* 0x0000003f00277c82 */ /* 0x000fc60008000000 */
[----:B------:R-:W-:Y:S01]  /*0b60*/  USHF.R.U32.HI UR4, URZ, 0x2, UR5 ;  /* 0x000000023f047899 */ /* 0x000fe20008011605 */
[----:B------:R-:W-:-:S03]  /*0b70*/  IMAD.X R17, R23, 0x1, R17, P0 ;  /* 0x0000000117117824 */ /* 0x000fc600000e0611 */
[----:B------:R-:W-:Y:S02]  /*0b80*/  UIMAD UR38, UR4, -0x5, UR40 ;  /* 0xfffffffb042678a4 */ /* 0x000fe4000f8e0228 */
[----:B------:R-:W-:-:S12]  /*0b90*/  @UP0 ULOP3.LUT UR39, UR4, 0x1, URZ, 0xc0, !UPT ;  /* 0x0000000104270892 */ /* 0x000fd8000f8ec03f */
.L_x_9:
[----:B------:R-:W-:Y:S01]  /*0ba0*/  ISETP.GE.U32.AND P0, PT, R18, UR8, PT ;  /* 0x0000000812007c0c */ /* 0x000fe2000bf06070 */
[----:B------:R-:W-:Y:S01]  /*0bb0*/  IMAD.MOV.U32 R19, RZ, RZ, -0x1 ;  /* 0xffffffffff137424 */ /* 0x000fe200078e00ff */
[----:B------:R-:W-:Y:S01]  /*0bc0*/  PRMT R8, RZ, 0x7610, R8 ;  /* 0x00007610ff087816 */ /* 0x000fe20000000008 */
[----:B------:R-:W-:Y:S01]  /*0bd0*/  IMAD.MOV.U32 R22, RZ, RZ, -0x1 ;  /* 0xffffffffff167424 */ /* 0x000fe200078e00ff */
[----:B------:R-:W-:Y:S01]  /*0be0*/  ISETP.GE.U32.AND.EX P0, PT, R17, UR9, PT, P0 ;  /* 0x0000000911007c0c */ /* 0x000fe2000bf06100 */
[----:B------:R-:W-:-:S12]  /*0bf0*/  IMAD.MOV.U32 R2, RZ, RZ, -0x1 ;  /* 0xffffffffff027424 */ /* 0x000fd800078e00ff */
[----:B------:R-:W-:Y:S05]  /*0c00*/  @P0 BRA `(.L_x_10) ;  /* 0x00000004005c0947 */ /* 0x000fea0003800000 */
[----:B------:R-:W1:Y:S01]  /*0c10*/  LDC.64 R20, c[0x0][0x628] ;  /* 0x00018a00ff147b82 */ /* 0x000e620000000a00 */
[----:B------:R-:W-:Y:S02]  /*0c20*/  IMAD.MOV.U32 R8, RZ, RZ, R18 ;  /* 0x000000ffff087224 */ /* 0x000fe400078e0012 */
[----:B------:R-:W-:-:S05]  /*0c30*/  IMAD.MOV.U32 R9, RZ, RZ, R17 ;  /* 0x000000ffff097224 */ /* 0x000fca00078e0011 */
[----:B------:R-:W2:Y:S08]  /*0c40*/  LDC R2, c[0x0][0x630] ;  /* 0x00018c00ff027b82 */ /* 0x000eb00000000800 */
[----:B------:R-:W3:Y:S01]  /*0c50*/  LDC.64 R24, c[0x0][0x620] ;  /* 0x00018800ff187b82 */ /* 0x000ee20000000a00 */
[----:B-1----:R-:W-:-:S04]  /*0c60*/  ISETP.NE.U32.AND P0, PT, R20, RZ, PT ;  /* 0x000000ff1400720c */ /* 0x002fc80003f05070 */
[----:B------:R-:W-:-:S13]  /*0c70*/  ISETP.NE.AND.EX P0, PT, R21, RZ, PT, P0 ;  /* 0x000000ff1500720c */ /* 0x000fda0003f05300 */
[----:B--23--:R-:W-:Y:S05]  /*0c80*/  @!P0 BRA `(.L_x_11) ;  /* 0x0000000000288947 */ /* 0x00cfea0003800000 */
[----:B0-----:R-:W0:Y:S02]  /*0c90*/  LDC R13, c[0x0][0x634] ;  /* 0x00018d00ff0d7b82 */ /* 0x001e240000000800 */
[----:B0-----:R-:W-:-:S05]  /*0ca0*/  IADD3 R13, P0, R18, R13, RZ ;  /* 0x0000000d120d7210 */ /* 0x001fca0007f1e0ff */
[----:B------:R-:W-:-:S04]  /*0cb0*/  IMAD.X R15, RZ, RZ, R17, P0 ;  /* 0x000000ffff0f7224 */ /* 0x000fc800000e0611 */
[----:B------:R-:W-:-:S04]  /*0cc0*/  IMAD.WIDE.U32 R8, R15, R20, RZ ;  /* 0x000000140f087225 */ /* 0x000fc800078e00ff */
[----:B------:R-:W-:-:S04]  /*0cd0*/  IMAD.WIDE.U32 R10, P0, R13, R21, R8 ;  /* 0x000000150d0a7225 */ /* 0x000fc80007800008 */
[----:B------:R-:W-:-:S04]  /*0ce0*/  IMAD.WIDE.U32 R8, R13, R20, RZ ;  /* 0x000000140d087225 */ /* 0x000fc800078e00ff */
[----:B------:R-:W-:Y:S01]  /*0cf0*/  IMAD.X R13, RZ, RZ, RZ, P0 ;  /* 0x000000ffff0d7224 */ /* 0x000fe200000e06ff */
[----:B------:R-:W-:Y:S01]  /*0d00*/  IADD3 RZ, P0, R9, R10, RZ ;  /* 0x0000000a09ff7210 */ /* 0x000fe20007f1e0ff */
[----:B------:R-:W-:-:S04]  /*0d10*/  IMAD.MOV.U32 R12, RZ, RZ, R11 ;  /* 0x000000ffff0c7224 */ /* 0x000fc800078e000b */
[----:B------:R-:W-:-:S08]  /*0d20*/  IMAD.WIDE.U32.X R8, R15, R21, R12, P0 ;  /* 0x000000150f087225 */ /* 0x000fd000000e040c */
.L_x_11:
[-CC-:B------:R-:W-:Y:S01]  /*0d30*/  SHF.R.U64 R31, R8, R2.reuse, R9.reuse ;  /* 0x00000002081f7219 */ /* 0x180fe20000001209 */
[----:B0-----:R-:W0:Y:S01]  /*0d40*/  LDC R12, c[0x0][0x618] ;  /* 0x00018600ff0c7b82 */ /* 0x001e220000000800 */
[----:B------:R-:W-:Y:S01]  /*0d50*/  SHF.R.U32.HI R7, RZ, R2, R9 ;  /* 0x00000002ff077219 */ /* 0x000fe20000011609 */
[----:B------:R-:W-:Y:S01]  /*0d60*/  ULDC UR4, c[0x0][0x150] ;  /* 0x0000540000047ab9 */ /* 0x000fe20000000800 */
[----:B------:R-:W-:Y:S01]  /*0d70*/  IADD3 R11, P0, RZ, -R31, RZ ;  /* 0x8000001fff0b7210 */ /* 0x000fe20007f1e0ff */
[----:B------:R-:W-:Y:S01]  /*0d80*/  IMAD.MOV.U32 R19, RZ, RZ, R17 ;  /* 0x000000ffff137224 */ /* 0x000fe200078e0011 */
[----:B------:R-:W-:-:S03]  /*0d90*/  I2FP.F32.U32 R2, R6 ;  /* 0x0000000600027245 */ /* 0x000fc60000201000 */
[----:B------:R-:W1:Y:S01]  /*0da0*/  LDC.64 R26, c[0x0][0x640] ;  /* 0x00019000ff1a7b82 */ /* 0x000e620000000a00 */
[----:B------:R-:W-:Y:S02]  /*0db0*/  IMAD.X R13, RZ, RZ, ~R7, P0 ;  /* 0x000000ffff0d7224 */ /* 0x000fe400000e0e07 */
[----:B------:R-:W-:Y:S01]  /*0dc0*/  FMUL R2, R2, UR4 ;  /* 0x0000000402027c20 */ /* 0x000fe20008400000 */
[----:B------:R-:W-:Y:S01]  /*0dd0*/  IMAD.WIDE.U32 R8, R11, R24, R18 ;  /* 0x000000180b087225 */ /* 0x000fe200078e0012 */
[----:B------:R-:W-:-:S03]  /*0de0*/  ULDC UR4, c[0x0][0x154] ;  /* 0x0000550000047ab9 */ /* 0x000fc60000000800 */
[----:B------:R-:W-:Y:S01]  /*0df0*/  IMAD R10, R13, R24, RZ ;  /* 0x000000180d0a7224 */ /* 0x000fe200078e02ff */
[----:B------:R-:W2:Y:S01]  /*0e00*/  LDC R7, c[0x0][0x144] ;  /* 0x00005100ff077b82 */ /* 0x000ea20000000800 */
[----:B------:R-:W3:Y:S02]  /*0e10*/  F2I.U32.TRUNC.NTZ R2, R2 ;  /* 0x0000000200027305 */ /* 0x000ee4000020f000 */
[----:B------:R-:W-:-:S04]  /*0e20*/  IMAD R11, R11, R25, R10 ;  /* 0x000000190b0b7224 */ /* 0x000fc800078e020a */
[----:B------:R-:W-:Y:S01]  /*0e30*/  IMAD.IADD R9, R9, 0x1, R11 ;  /* 0x0000000109097824 */ /* 0x000fe200078e020b */
[----:B------:R-:W4:Y:S01]  /*0e40*/  LDC R22, c[0x0][0x608] ;  /* 0x00018200ff167b82 */ /* 0x000f220000000800 */
[----:B------:R-:W-:-:S03]  /*0e50*/  IMAD.MOV.U32 R11, RZ, RZ, -0x1 ;  /* 0xffffffffff0b7424 */ /* 0x000fc600078e00ff */
[--C-:B0-----:R-:W-:Y:S02]  /*0e60*/  SHF.R.U64 R20, R8, R12, R9.reuse ;  /* 0x0000000c08147219 */ /* 0x101fe40000001209 */
[----:B------:R-:W-:Y:S02]  /*0e70*/  I2FP.F32.U32 R8, R14 ;  /* 0x0000000e00087245 */ /* 0x000fe40000201000 */
[----:B------:R-:W0:Y:S01]  /*0e80*/  LDC R24, c[0x0][0x658] ;  /* 0x00019600ff187b82 */ /* 0x000e220000000800 */
[----:B-1----:R-:W-:Y:S01]  /*0e90*/  ISETP.NE.U32.AND P0, PT, R26, RZ, PT ;  /* 0x000000ff1a00720c */ /* 0x002fe20003f05070 */
[----:B---3--:R-:W-:Y:S02]  /*0ea0*/  IMAD.MOV R10, RZ, RZ, -R2 ;  /* 0x000000ffff0a7224 */ /* 0x008fe400078e0a02 */
[----:B------:R-:W-:Y:S01]  /*0eb0*/  FMUL R8, R8, UR4 ;  /* 0x0000000408087c20 */ /* 0x000fe20008400000 */
[----:B------:R-:W-:Y:S02]  /*0ec0*/  SHF.R.U32.HI R9, RZ, R12, R9 ;  /* 0x0000000cff097219 */ /* 0x000fe40000011609 */
[----:B------:R-:W-:Y:S01]  /*0ed0*/  ISETP.NE.AND.EX P0, PT, R27, RZ, PT, P0 ;  /* 0x000000ff1b00720c */ /* 0x000fe20003f05300 */
[----:B------:R1:W3:Y:S01]  /*0ee0*/  F2I.U32.TRUNC.NTZ R15, R8 ;  /* 0x00000008000f7305 */ /* 0x0002e2000020f000 */
[----:B------:R-:W1:Y:S01]  /*0ef0*/  LDC R19, c[0x0][0x148] ;  /* 0x00005200ff137b82 */ /* 0x000e620000000800 */
[----:B--2---:R-:W-:-:S07]  /*0f00*/  IMAD R2, R7, R10, R6 ;  /* 0x0000000a07027224 */ /* 0x004fce00078e0206 */
[----:B------:R-:W2:Y:S01]  /*0f10*/  LDC R25, c[0x0][0x600] ;  /* 0x00018000ff197b82 */ /* 0x000ea20000000800 */
[-CC-:B----4-:R-:W-:Y:S02]  /*0f20*/  SHF.R.U64 R32, R20, R22.reuse, R9.reuse ;  /* 0x0000001614207219 */ /* 0x190fe40000001209 */
[----:B------:R-:W-:Y:S01]  /*0f30*/  SHF.R.U32.HI R7, RZ, R22, R9 ;  /* 0x00000016ff077219 */ /* 0x000fe20000011609 */
[----:B------:R-:W-:-:S04]  /*0f40*/  IMAD.MOV.U32 R9, RZ, RZ, 0x1 ;  /* 0x00000001ff097424 */ /* 0x000fc800078e00ff */
[----:B------:R-:W4:Y:S01]  /*0f50*/  LDC R28, c[0x0][0x648] ;  /* 0x00019200ff1c7b82 */ /* 0x000f220000000800 */
[-C--:B0-----:R-:W-:Y:S02]  /*0f60*/  SHF.L.U32 R6, R11, R24.reuse, RZ ;  /* 0x000000180b067219 */ /* 0x081fe400000006ff */
[--C-:B------:R-:W-:Y:S02]  /*0f70*/  SHF.R.U64 R22, R32, R24, R7.reuse ;  /* 0x0000001820167219 */ /* 0x100fe40000001207 */
[----:B------:R-:W-:Y:S02]  /*0f80*/  LOP3.LUT R13, RZ, R6, RZ, 0x33, !PT ;  /* 0x00000006ff0d7212 */ /* 0x000fe400078e33ff */
[-C--:B------:R-:W-:Y:S01]  /*0f90*/  SHF.R.U32.HI R7, RZ, R24.reuse, R7 ;  /* 0x00000018ff077219 */ /* 0x080fe20000011607 */
[----:B------:R-:W0:Y:S01]  /*0fa0*/  LDC R29, c[0x0][0x638] ;  /* 0x00018e00ff1d7b82 */ /* 0x000e220000000800 */
[----:B------:R-:W-:Y:S01]  /*0fb0*/  SHF.L.U32 R12, R9, R24, RZ ;  /* 0x00000018090c7219 */ /* 0x000fe200000006ff */
[----:B------:R-:W-:-:S06]  /*0fc0*/  IMAD.MOV.U32 R6, RZ, RZ, R22 ;  /* 0x000000ffff067224 */ /* 0x000fcc00078e0016 */
[----:B------:R-:W0:Y:S01]  /*0fd0*/  LDC R30, c[0x0][0x610] ;  /* 0x00018400ff1e7b82 */ /* 0x000e220000000800 */
[----:B-1-3--:R-:W-:Y:S05]  /*0fe0*/  @!P0 BRA `(.L_x_12) ;  /* 0x0000000000288947 */ /* 0x00afea0003800000 */
[----:B------:R-:W1:Y:S02]  /*0ff0*/  LDC R11, c[0x0][0x64c] ;  /* 0x00019300ff0b7b82 */ /* 0x000e640000000800 */
[----:B-1----:R-:W-:-:S05]  /*1000*/  IADD3 R11, P0, R22, R11, RZ ;  /* 0x0000000b160b7210 */ /* 0x002fca0007f1e0ff */
        /* <DEDUP_REMOVED lines=8> */
.L_x_12:
[----:B----4-:R-:W-:Y:S01]  /*1090*/  SHF.R.U64 R6, R6, R28, R7 ;  /* 0x0000001c06067219 */ /* 0x010fe20000001207 */
[----:B--2---:R-:W-:Y:S01]  /*10a0*/  VIADD R7, R25, 0xffffffff ;  /* 0xffffffff19077836 */ /* 0x004fe20000000000 */
[----:B------:R-:W-:Y:S01]  /*10b0*/  LOP3.LUT R13, R32, R13, RZ, 0xc0, !PT ;  /* 0x0000000d200d7212 */ /* 0x000fe200078ec0ff */
[----:B------:R-:W-:Y:S02]  /*10c0*/  IMAD.MOV R15, RZ, RZ, -R15 ;  /* 0x000000ffff0f7224 */ /* 0x000fe400078e0a0f */
[----:B------:R-:W-:Y:S01]  /*10d0*/  IMAD.MOV R8, RZ, RZ, -R6 ;  /* 0x000000ffff087224 */ /* 0x000fe200078e0a06 */
[----:B------:R-:W-:Y:S01]  /*10e0*/  LOP3.LUT R7, R20, R7, RZ, 0xc0, !PT ;  /* 0x0000000714077212 */ /* 0x000fe200078ec0ff */
[----:B------:R-:W-:Y:S02]  /*10f0*/  IMAD R13, R12, R6, R13 ;  /* 0x000000060c0d7224 */ /* 0x000fe400078e020d */
[----:B------:R-:W-:Y:S02]  /*1100*/  @P1 IMAD R2, R19, R15, R14 ;  /* 0x0000000f13021224 */ /* 0x000fe400078e020e */
[----:B0-----:R-:W-:-:S02]  /*1110*/  IMAD R6, R8, R29, R22 ;  /* 0x0000001d08067224 */ /* 0x001fc400078e0216 */
[----:B------:R-:W-:Y:S02]  /*1120*/  IMAD R2, R13, R30, R2 ;  /* 0x0000001e0d027224 */ /* 0x000fe400078e0202 */
[----:B------:R-:W-:Y:S02]  /*1130*/  IMAD R19, R6, R25, R7 ;  /* 0x0000001906137224 */ /* 0x000fe400078e0207 */
[----:B------:R-:W-:-:S03]  /*1140*/  IMAD.MOV.U32 R8, RZ, RZ, 0x1 ;  /* 0x00000001ff087424 */ /* 0x000fc600078e00ff */
[----:B------:R-:W-:Y:S02]  /*1150*/  SEL R22, R19, R2, !P1 ;  /* 0x0000000213167207 */ /* 0x000fe40004800000 */
[----:B------:R-:W-:Y:S01]  /*1160*/  SEL R19, R2, R19, !P1 ;  /* 0x0000001302137207 */ /* 0x000fe20004800000 */
[----:B------:R-:W-:-:S07]  /*1170*/  IMAD.MOV.U32 R2, RZ, RZ, R31 ;  /* 0x000000ffff027224 */ /* 0x000fce00078e001f */
.L_x_10:
[----:B------:R-:W-:Y:S05]  /*1180*/  @!P2 BRA `(.L_x_13) ;  /* 0x000000300080a947 */ /* 0x000fea0003800000 */
[----:B------:R-:W-:-:S13]  /*1190*/  ISETP.GT.U32.AND P0, PT, R33, 0x1, PT ;  /* 0x000000012100780c */ /* 0x000fda0003f04070 */
[----:B------:R-:W-:Y:S05]  /*11a0*/  @P0 EXIT ;  /* 0x000000000000094d */ /* 0x000fea0003800000 */
.L_x_14:
[----:B------:R-:W-:-:S08]  /*11b0*/  NOP ;  /* 0x0000000000007918 */ /* 0x000fd00000000000 */
[----:B------:R-:W1:Y:S02]  /*11c0*/  USETMAXREG.TRY_ALLOC.CTAPOOL UP0, 0xe8 ;  /* 0x000000e8000079c8 */ /* 0x000e640008000600 */
[----:B-1----:R-:W-:-:S13]  /*11d0*/  PLOP3.LUT P0, PT, PT, PT, UP0, 0x80, 0x0 ;  /* 0x000000000000781c */ /* 0x002fda0003f0f008 */
[----:B------:R-:W-:Y:S05]  /*11e0*/  @!P0 BRA `(.L_x_14) ;  /* 0xfffffffc00f08947 */ /* 0x000fea000383ffff */
[----:B------:R-:W-:-:S13]  /*11f0*/  LOP3.LUT P0, RZ, R8, 0xff, RZ, 0xc0, !PT ;  /* 0x000000ff08ff7812 */ /* 0x000fda000780c0ff */
[----:B------:R-:W-:Y:S05]  /*1200*/  @!P0 EXIT ;  /* 0x000000000000894d */ /* 0x000fea0003800000 */
[----:B------:R-:W1:Y:S01]  /*1210*/  S2UR UR4, SR_CgaCtaId ;  /* 0x00000000000479c3 */ /* 0x000e620000008800 */
[----:B------:R-:W-:Y:S01]  /*1220*/  VIADD R6, R5, 0xffffffff ;  /* 0xffffffff05067836 */ /* 0x000fe20000000000 */
[----:B------:R-:W-:Y:S01]  /*1230*/  SHF.R.S32.HI R0, RZ, 0x1f, R3 ;  /* 0x0000001fff007819 */ /* 0x000fe20000011403 */
[----:B------:R-:W-:Y:S01]  /*1240*/  UMOV UR41, 0x400 ;  /* 0x0000040000297882 */ /* 0x000fe20000000000 */
[----:B------:R-:W-:Y:S01]  /*1250*/  UISETP.LT.AND UP0, UPT, UR40, 0x1, UPT ;  /* 0x000000012800788c */ /* 0x000fe2000bf01270 */
[----:B------:R-:W-:Y:S01]  /*1260*/  LOP3.LUT R72, R16, 0x1, RZ, 0xfc, !PT ;  /* 0x0000000110487812 */ /* 0x000fe200078efcff */
[----:B------:R-:W-:Y:S01]  /*1270*/  ULDC UR6, c[0x0][0x284] ;  /* 0x0000a10000067ab9 */ /* 0x000fe20000000800 */
[----:B------:R-:W-:Y:S01]  /*1280*/  R2UR UR42, R6 ;  /* 0x00000000062a72ca */ /* 0x000fe200000e0000 */
[----:B------:R-:W-:Y:S01]  /*1290*/  USEL UR43, UR40, 0x1, UP0 ;  /* 0x00000001282b7887 */ /* 0x000fe20008000000 */
[CC--:B------:R-:W-:Y:S01]  /*12a0*/  LEA.HI R4, R0.reuse, R3.reuse, RZ, 0x2 ;  /* 0x0000000300047211 */ /* 0x0c0fe200078f10ff */
[----:B------:R-:W-:Y:S01]  /*12b0*/  USHF.L.U32 UR46, UR40, 0x1, URZ ;  /* 0x00000001282e7899 */ /* 0x000fe2000800063f */
[----:B------:R-:W-:Y:S01]  /*12c0*/  LEA.HI R0, R0, R3, RZ, 0x5 ;  /* 0x0000000300007211 */ /* 0x000fe200078f28ff */
[----:B------:R-:W-:Y:S01]  /*12d0*/  UIADD3 UR43, -UR43, UR40, URZ ;  /* 0x000000282b2b7290 */ /* 0x000fe2000fffe13f */
[----:B------:R-:W-:-:S02]  /*12e0*/  SHF.R.S32.HI R58, RZ, 0x2, R4 ;  /* 0x00000002ff3a7819 */ /* 0x000fc40000011404 */
[----:B------:R-:W-:Y:S02]  /*12f0*/  SHF.R.S32.HI R5, RZ, 0x1f, R4 ;  /* 0x0000001fff057819 */ /* 0x000fe40000011404 */
[----:B------:R-:W-:Y:S02]  /*1300*/  LOP3.LUT R60, R4, 0xfffffffc, RZ, 0xc0, !PT ;  /* 0xfffffffc043c7812 */ /* 0x000fe400078ec0ff */
[----:B------:R-:W-:Y:S01]  /*1310*/  LEA.HI R5, R5, R58, RZ, 0x3 ;  /* 0x0000003a05057211 */ /* 0x000fe200078f18ff */
[----:B------:R-:W-:Y:S01]  /*1320*/  USHF.L.U32 UR42, UR42, 0x3, URZ ;  /* 0x000000032a2a7899 */ /* 0x000fe2000800063f */
[----:B------:R-:W-:Y:S01]  /*1330*/  ISETP.NE.AND P0, PT, R6, RZ, PT ;  /* 0x000000ff0600720c */ /* 0x000fe20003f05270 */
[----:B------:R-:W-:Y:S01]  /*1340*/  IMAD.IADD R60, R3, 0x1, -R60 ;  /* 0x00000001033c7824 */ /* 0x000fe200078e0a3c */
[----:B------:R-:W-:Y:S01]  /*1350*/  LOP3.LUT R5, R5, 0xfffffff8, RZ, 0xc0, !PT ;  /* 0xfffffff805057812 */ /* 0x000fe200078ec0ff */
[----:B-1----:R-:W-:Y:S01]  /*1360*/  ULEA UR41, UR4, UR41, 0x18 ;  /* 0x0000002904297291 */ /* 0x002fe2000f8ec03f */
[----:B------:R-:W-:Y:S01]  /*1370*/  SEL R73, RZ, 0x1, P0 ;  /* 0x00000001ff497807 */ /* 0x000fe20000000000 */
[----:B------:R-:W-:-:S02]  /*1380*/  IMAD.U32 R62, RZ, RZ, UR42 ;  /* 0x0000002aff3e7e24 */ /* 0x000fc4000f8e00ff */
[----:B------:R-:W-:Y:S01]  /*1390*/  UIADD3 UR47, UR41, 0x60, URZ ;  /* 0x00000060292f7890 */ /* 0x000fe2000fffe03f */
[----:B------:R-:W-:Y:S01]  /*13a0*/  IMAD.IADD R58, R58, 0x1, -R5 ;  /* 0x000000013a3a7824 */ /* 0x000fe200078e0a05 */
[----:B------:R-:W-:Y:S01]  /*13b0*/  UIADD3 UR4, UR41, 0x180, URZ ;  /* 0x0000018029047890 */ /* 0x000fe2000fffe03f */
[----:B------:R-:W-:Y:S01]  /*13c0*/  SHF.R.S32.HI R5, RZ, 0x5, R0 ;  /* 0x00000005ff057819 */ /* 0x000fe20000011400 */
[----:B------:R-:W-:Y:S01]  /*13d0*/  UIADD3 UR5, UR41, 0xa180, URZ ;  /* 0x0000a18029057890 */ /* 0x000fe2000fffe03f */
[C---:B------:R-:W-:Y:S01]  /*13e0*/  LOP3.LUT R64, R62.reuse, 0x8, RZ, 0xc0, !PT ;  /* 0x000000083e407812 */ /* 0x040fe200078ec0ff */
[----:B------:R-:W-:Y:S01]  /*13f0*/  USHF.R.U32.HI UR4, URZ, 0x4, UR4 ;  /* 0x000000043f047899 */ /* 0x000fe20008011604 */
[--C-:B------:R-:W-:Y:S01]  /*1400*/  SHF.R.S32.HI R59, RZ, 0x1f, R58.reuse ;  /* 0x0000001fff3b7819 */ /* 0x100fe2000001143a */
[----:B------:R-:W-:Y:S01]  /*1410*/  USHF.R.U32.HI UR5, URZ, 0x4, UR5 ;  /* 0x000000043f057899 */ /* 0x000fe20008011605 */
[C-C-:B------:R-:W-:Y:S01]  /*1420*/  IMAD R65, R5.reuse, -0x10, -R58.reuse ;  /* 0xfffffff005417824 */ /* 0x140fe200078e0a3a */
[----:B------:R-:W-:Y:S01]  /*1430*/  ULOP3.LUT UR4, UR4, 0x3fff, URZ, 0xc0, !UPT ;  /* 0x00003fff04047892 */ /* 0x000fe2000f8ec03f */
[----:B------:R-:W-:Y:S01]  /*1440*/  IMAD.U32 R61, RZ, RZ, UR47 ;  /* 0x0000002fff3d7e24 */ /* 0x000fe2000f8e00ff */
[----:B------:R-:W-:Y:S01]  /*1450*/  ULOP3.LUT UR5, UR5, 0x3fff, URZ, 0xc0, !UPT ;  /* 0x00003fff05057892 */ /* 0x000fe2000f8ec03f */
[----:B------:R-:W-:Y:S01]  /*1460*/  IMAD.WIDE R58, R5, 0x10, R58 ;  /* 0x00000010053a7825 */ /* 0x000fe200078e023a */
[----:B------:R-:W-:Y:S01]  /*1470*/  LOP3.LUT R62, R62, 0x8, RZ, 0xc, !PT ;  /* 0x000000083e3e7812 */ /* 0x000fe200078e0cff */
[----:B------:R-:W-:Y:S01]  /*1480*/  ULOP3.LUT UR44, UR4, 0x10000, URZ, 0xfc, !UPT ;  /* 0x00010000042c7892 */ /* 0x000fe2000f8efc3f */
[----:B------:R-:W-:Y:S01]  /*1490*/  LOP3.LUT R64, R64, 0x18, RZ, 0x3c, !PT ;  /* 0x0000001840407812 */ /* 0x000fe200078e3cff */
[----:B------:R-:W-:Y:S01]  /*14a0*/  VIADD R63, R61, UR42 ;  /* 0x0000002a3d3f7c36 */ /* 0x000fe20008000000 */
[----:B------:R-:W-:Y:S01]  /*14b0*/  ULOP3.LUT UR45, UR5, 0x10000, URZ, 0xfc, !UPT ;  /* 0x00010000052d7892 */ /* 0x000fe2000f8efc3f */
[----:B------:R-:W-:-:S11]  /*14c0*/  VIADD R65, R65, UR6 ;  /* 0x0000000641417c36 */ /* 0x000fd60008000000 */
.L_x_98:
[----:B------:R-:W-:Y:S01]  /*14d0*/  SHF.L.U32 R0, R73, 0x1f, RZ ;  /* 0x0000001f49007819 */ /* 0x000fe200000006ff */
[----:B------:R-:W-:Y:S02]  /*14e0*/  ULDC UR4, c[0x0][0x28c] ;  /* 0x0000a30000047ab9 */ /* 0x000fe40000000800 */
[----:B------:R-:W-:Y:S01]  /*14f0*/  ISETP.LT.AND P1, PT, RZ, UR4, PT ;  /* 0x00000004ff007c0c */ /* 0x000fe2000bf21270 */
[----:B------:R-:W1:Y:S02]  /*1500*/  SYNCS.PHASECHK.TRANS64.TRYWAIT P0, [R61+UR42], R0 ;  /* 0x000000003d0075a7 */ /* 0x000e64000800016a */
[----:B01-34-:R-:W-:Y:S10]  /*1510*/  @!P0 BRA `(.L_x_15) ;  /* 0x0000003c00b08947 */ /* 0x01bff40003800000 */
.L_x_121:
[----:B------:R-:W-:Y:S05]  /*1520*/  @P1 BRA `(.L_x_16) ;  /* 0x0000000000401947 */ /* 0x000fea0003800000 */
[----:B-1----:R-:W-:Y:S01]  /*1530*/  MOV R0, 0x0 ;  /* 0x0000000000007802 */ /* 0x002fe20000000f00 */
[----:B------:R-:W-:Y:S01]  /*1540*/  ULDC.64 UR4, c[0x4][0x68] ;  /* 0x01001a0000047ab9 */ /* 0x000fe20000000a00 */
[----:B------:R-:W-:Y:S01]  /*1550*/  ULDC.64 UR6, c[0x4][0x8] ;  /* 0x0100020000067ab9 */ /* 0x000fe20000000a00 */
[----:B------:R-:W-:Y:S01]  /*1560*/  IMAD.U32 R4, RZ, RZ, UR4 ;  /* 0x00000004ff047e24 */ /* 0x000fe2000f8e00ff */
[----:B------:R1:W2:Y:S01]  /*1570*/  LDC.64 R14, c[0x4][R0] ;  /* 0x01000000000e7b82 */ /* 0x0002a20000000a00 */
[----:B------:R-:W-:Y:S01]  /*1580*/  IMAD.U32 R5, RZ, RZ, UR5 ;  /* 0x00000005ff057e24 */ /* 0x000fe2000f8e00ff */
[----:B------:R-:W-:Y:S01]  /*1590*/  ULDC.64 UR4, c[0x4][0x70] ;  /* 0x01001c0000047ab9 */ /* 0x000fe20000000a00 */
[----:B------:R-:W-:Y:S02]  /*15a0*/  IMAD.U32 R10, RZ, RZ, UR6 ;  /* 0x00000006ff0a7e24 */ /* 0x000fe4000f8e00ff */
[----:B------:R-:W-:Y:S02]  /*15b0*/  IMAD.U32 R6, RZ, RZ, UR4 ;  /* 0x00000004ff067e24 */ /* 0x000fe4000f8e00ff */
[----:B------:R-:W-:-:S02]  /*15c0*/  IMAD.U32 R7, RZ, RZ, UR5 ;  /* 0x00000005ff077e24 */ /* 0x000fc4000f8e00ff */
[----:B------:R-:W-:Y:S02]  /*15d0*/  IMAD.U32 R11, RZ, RZ, UR7 ;  /* 0x00000007ff0b7e24 */ /* 0x000fe4000f8e00ff */
[----:B------:R-:W-:Y:S02]  /*15e0*/  IMAD.MOV.U32 R8, RZ, RZ, 0x1e1 ;  /* 0x000001e1ff087424 */ /* 0x000fe400078e00ff */
[----:B0-----:R-:W-:Y:S02]  /*15f0*/  IMAD.MOV.U32 R12, RZ, RZ, 0x1 ;  /* 0x00000001ff0c7424 */ /* 0x001fe400078e00ff */
[----:B-1----:R-:W-:-:S07]  /*1600*/  IMAD.MOV.U32 R13, RZ, RZ, RZ ;  /* 0x000000ffff0d7224 */ /* 0x002fce00078e00ff */
[----:B------:R-:W-:-:S07]  /*1610*/  LEPC R20, `(.L_x_16) ;  /* 0x000000001014794e */ /* 0x000fce0000000000 */
[----:B--2--5:R-:W-:Y:S05]  /*1620*/  CALL.ABS.NOINC R14 ;  /* 0x000000000e007343 */ /* 0x024fea0003c00000 */
.L_x_16:
[----:B------:R-:W-:-:S13]  /*1630*/  ISETP.NE.AND P0, PT, R72, 0x3, PT ;  /* 0x000000034800780c */ /* 0x000fda0003f05270 */
[----:B------:R-:W-:Y:S05]  /*1640*/  @!P0 BRA `(.L_x_17) ;  /* 0x0000000000048947 */ /* 0x000fea0003800000 */
[----:B------:R-:W-:Y:S01]  /*1650*/  BPT.TRAP 0x1 ;  /* 0x000000040000795c */ /* 0x000fe20000300000 */
.L_x_17:
[----:B------:R-:W-:Y:S02]  /*1660*/  IMAD.U32 R3, RZ, RZ, UR38 ;  /* 0x00000026ff037e24 */ /* 0x000fe4000f8e00ff */
[----:B-1----:R-:W-:-:S03]  /*1670*/  IMAD.U32 R0, RZ, RZ, UR39 ;  /* 0x00000027ff007e24 */ /* 0x002fc6000f8e00ff */
[----:B------:R-:W-:Y:S02]  /*1680*/  LEA R3, R3, UR41, 0x3 ;  /* 0x0000002903037c11 */ /* 0x000fe4000f8e18ff */
[----:B------:R-:W-:-:S04]  /*1690*/  SHF.L.U32 R0, R0, 0x1f, RZ ;  /* 0x0000001f00007819 */ /* 0x000fc800000006ff */
[----:B------:R1:W2:Y:S01]  /*16a0*/  SYNCS.PHASECHK.TRANS64.TRYWAIT P1, [R3+URZ], R0 ;  /* 0x00000000030075a7 */ /* 0x0002a2000802017f */
[----:B------:R-:W-:Y:S05]  /*16b0*/  @!P0 BRA `(.L_x_18) ;  /* 0x0000000000048947 */ /* 0x000fea0003800000 */
[----:B------:R-:W-:Y:S01]  /*16c0*/  BPT.TRAP 0x1 ;  /* 0x000000040000795c */ /* 0x000fe20000300000 */
.L_x_18:
[----:B--2---:R-:W-:Y:S05]  /*16d0*/  @P1 BRA `(.L_x_19) ;  /* 0x0000000000081947 */ /* 0x004fea0003800000 */
[----:B------:R-:W2:Y:S02]  /*16e0*/  SYNCS.PHASECHK.TRANS64.TRYWAIT P1, [R3+URZ], R0 ;  /* 0x00000000030075a7 */ /* 0x000ea4000802017f */
[----:B--2---:R-:W-:Y:S05]  /*16f0*/  @!P1 BRA `(.L_x_20) ;  /* 0x0000003c004c9947 */ /* 0x004fea0003800000 */
.L_x_19:
[----:B------:R-:W-:Y:S05]  /*1700*/  WARPSYNC.ALL ;  /* 0x0000000000007948 */ /* 0x000fea0003800000 */
[----:B------:R-:W-:Y:S01]  /*1710*/  ULEA UR8, UR38, UR44, 0x9 ;  /* 0x0000002c26087291 */ /* 0x000fe2000f8e483f */
[----:B------:R-:W-:Y:S01]  /*1720*/  WARPGROUP.ARRIVE ;  /* 0x00000000000079c5 */ /* 0x000fe20000000000 */
[----:B------:R-:W-:Y:S01]  /*1730*/  ULEA UR9, UR38, UR45, 0x9 ;  /* 0x0000002d26097291 */ /* 0x000fe2000f8e483f */
[----:B-12---:R-:W-:Y:S01]  /*1740*/  IMAD.U32 R0, RZ, RZ, UR43 ;  /* 0x0000002bff007e24 */ /* 0x006fe2000f8e00ff */
[----:B------:R-:W-:Y:S01]  /*1750*/  UMOV UR5, 0x40000040 ;  /* 0x4000004000057882 */ /* 0x000fe20000000000 */
[----:B------:R-:W-:-:S02]  /*1760*/  UMOV UR7, 0x40000040 ;  /* 0x4000004000077882 */ /* 0x000fc40000000000 */
[----:B------:R-:W-:Y:S01]  /*1770*/  UMOV UR4, UR8 ;  /* 0x0000000800047c82 */ /* 0x000fe20008000000 */
[----:B------:R-:W-:Y:S01]  /*1780*/  ISETP.GE.AND P1, PT, R0, 0x1, PT ;  /* 0x000000010000780c */ /* 0x000fe20003f26270 */
[----:B------:R-:W-:Y:S02]  /*1790*/  UMOV UR6, UR9 ;  /* 0x0000000900067c82 */ /* 0x000fe40008000000 */
[----:B------:R-:W-:Y:S01]  /*17a0*/  HGMMA.64x64x8.F32.TF32 R24, gdesc[UR4], RZ, !UPT, gsb0 ;  /* 0x04e00000041879f0 */ /* 0x000fe2000c0028ff */
[----:B------:R-:W-:Y:S02]  /*17b0*/  UIADD3 UR4, UR8, 0x2, URZ ;  /* 0x0000000208047890 */ /* 0x000fe4000fffe03f */
[----:B------:R-:W-:Y:S01]  /*17c0*/  UIADD3 UR6, UR9, 0x2, URZ ;  /* 0x0000000209067890 */ /* 0x000fe2000fffe03f */
[----:B------:R-:W-:Y:S01]  /*17d0*/  UMOV UR5, 0x40000040 ;  /* 0x4000004000057882 */ /* 0x000fe20000000000 */
[----:B------:R-:W-:Y:S01]  /*17e0*/  UMOV UR7, 0x40000040 ;  /* 0x4000004000077882 */ /* 0x000fe20000000000 */
[----:B------:R-:W-:-:S02]  /*17f0*/  WARPGROUP.DEPBAR.LE gsb0, 0x0 ;  /* 0x00008000000079c5 */ /* 0x000fc40000010000 */
[----:B------:R-:W-:-:S06]  /*1800*/  WARPGROUP.ARRIVE ;  /* 0x00000000000079c5 */ /* 0x000fcc0000000000 */
[----:B------:R-:W-:Y:S01]  /*1810*/  HGMMA.64x64x8.F32.TF32 R24, gdesc[UR4], R24, gsb0 ;  /* 0x04e00000041879f0 */ /* 0x000fe20008002818 */
[----:B------:R-:W-:Y:S02]  /*1820*/  UIADD3 UR4, UR8, 0x4, URZ ;  /* 0x0000000408047890 */ /* 0x000fe4000fffe03f */
[----:B------:R-:W-:Y:S01]  /*1830*/  UIADD3 UR6, UR9, 0x4, URZ ;  /* 0x0000000409067890 */ /* 0x000fe2000fffe03f */
[----:B------:R-:W-:Y:S01]  /*1840*/  UMOV UR5, 0x40000040 ;  /* 0x4000004000057882 */ /* 0x000fe20000000000 */
[----:B------:R-:W-:Y:S01]  /*1850*/  UMOV UR7, 0x40000040 ;  /* 0x4000004000077882 */ /* 0x000fe20000000000 */
[----:B------:R-:W-:Y:S02]  /*1860*/  WARPGROUP.DEPBAR.LE gsb0, 0x0 ;  /* 0x00008000000079c5 */ /* 0x000fe40000010000 */
        /* <DEDUP_REMOVED lines=8> */
[----:B------:R-:W-:Y:S03]  /*18f0*/  HGMMA.64x64x8.F32.TF32 R24, gdesc[UR4], R24, gsb0 ;  /* 0x04e00000041879f0 */ /* 0x000fe60008002818 */
[----:B------:R-:W-:Y:S02]  /*1900*/  WARPGROUP.DEPBAR.LE gsb0, 0x0 ;  /* 0x00008000000079c5 */ /* 0x000fe40000010000 */
[----:B------:R-:W-:Y:S05]  /*1910*/  @!P1 BRA `(.L_x_21) ;  /* 0x0000000400109947 */ /* 0x000fea0003800000 */
[----:B------:R-:W-:Y:S01]  /*1920*/  UIADD3 UR4, UR38, 0x1, URZ ;  /* 0x0000000126047890 */ /* 0x000fe2000fffe03f */
[----:B------:R-:W-:Y:S01]  /*1930*/  IMAD.U32 R0, RZ, RZ, UR43 ;  /* 0x0000002bff007e24 */ /* 0x000fe2000f8e00ff */
[----:B------:R-:W-:Y:S02]  /*1940*/  UMOV UR9, UR38 ;  /* 0x0000002600097c82 */ /* 0x000fe40008000000 */
[----:B------:R-:W-:-:S04]  /*1950*/  UISETP.NE.AND UP0, UPT, UR4, 0x5, UPT ;  /* 0x000000050400788c */ /* 0x000fc8000bf05270 */
[----:B------:R-:W-:Y:S02]  /*1960*/  USEL UR5, URZ, 0x1, UP0 ;  /* 0x000000013f057887 */ /* 0x000fe40008000000 */
[----:B------:R-:W-:Y:S02]  /*1970*/  USEL UR8, UR4, URZ, UP0 ;  /* 0x0000003f04087287 */ /* 0x000fe40008000000 */
[----:B------:R-:W-:-:S06]  /*1980*/  ULOP3.LUT UR5, UR39, UR5, URZ, 0x3c, !UPT ;  /* 0x0000000527057292 */ /* 0x000fcc000f8e3c3f */
[----:B------:R-:W-:-:S07]  /*1990*/  IMAD.U32 R5, RZ, RZ, UR5 ;  /* 0x00000005ff057e24 */ /* 0x000fce000f8e00ff */
.L_x_28:
[----:B-12---:R-:W-:Y:S05]  /*19a0*/  @!P0 BRA `(.L_x_22) ;  /* 0x0000000000048947 */ /* 0x006fea0003800000 */
[----:B------:R-:W-:Y:S01]  /*19b0*/  BPT.TRAP 0x1 ;  /* 0x000000040000795c */ /* 0x000fe20000300000 */
.L_x_22:
[----:B------:R-:W-:Y:S01]  /*19c0*/  ULEA UR4, UR8, UR41, 0x3 ;  /* 0x0000002908047291 */ /* 0x000fe2000f8e183f */
[----:B------:R-:W-:-:S08]  /*19d0*/  SHF.L.U32 R3, R5, 0x1f, RZ ;  /* 0x0000001f05037819 */ /* 0x000fd000000006ff */
[----:B------:R1:W2:Y:S01]  /*19e0*/  SYNCS.PHASECHK.TRANS64.TRYWAIT P1, [UR4], R3 ;  /* 0x00000003ff0075a7 */ /* 0x0002a20008020144 */
[----:B------:R-:W-:Y:S05]  /*19f0*/  @!P0 BRA `(.L_x_23) ;  /* 0x0000000000048947 */ /* 0x000fea0003800000 */
[----:B------:R-:W-:Y:S01]  /*1a00*/  BPT.TRAP 0x1 ;  /* 0x000000040000795c */ /* 0x000fe20000300000 */
.L_x_23:
[----:B--2---:R-:W-:Y:S05]  /*1a10*/  @P1 BRA `(.L_x_24) ;  /* 0x0000000000081947 */ /* 0x004fea0003800000 */
[----:B------:R-:W2:Y:S02]  /*1a20*/  SYNCS.PHASECHK.TRANS64.TRYWAIT P1, [UR4], R3 ;  /* 0x00000003ff0075a7 */ /* 0x000ea40008020144 */
[----:B--2---:R-:W-:Y:S05]  /*1a30*/  @!P1 BRA `(.L_x_25) ;  /* 0x0000003800909947 */ /* 0x004fea0003800000 */
.L_x_24:
[----:B------:R-:W-:Y:S01]  /*1a40*/  ULEA UR10, UR8, UR44, 0x9 ;  /* 0x0000002c080a7291 */ /* 0x000fe2000f8e483f */
[----:B------:R-:W-:Y:S01]  /*1a50*/  WARPGROUP.ARRIVE ;  /* 0x00000000000079c5 */ /* 0x000fe20000000000 */
[----:B------:R-:W-:Y:S01]  /*1a60*/  ULEA UR11, UR8, UR45, 0x9 ;  /* 0x0000002d080b7291 */ /* 0x000fe2000f8e483f */
[----:B------:R-:W-:Y:S01]  /*1a70*/  UMOV UR5, 0x40000040 ;  /* 0x4000004000057882 */ /* 0x000fe20000000000 */
[----:B------:R-:W-:-:S03]  /*1a80*/  UMOV UR7, 0x40000040 ;  /* 0x4000004000077882 */ /* 0x000fc60000000000 */
[----:B------:R-:W-:Y:S02]  /*1a90*/  UMOV UR4, UR10 ;  /* 0x0000000a00047c82 */ /* 0x000fe40008000000 */
[----:B------:R-:W-:Y:S02]  /*1aa0*/  UMOV UR6, UR11 ;  /* 0x0000000b00067c82 */ /* 0x000fe40008000000 */
[----:B------:R-:W-:Y:S01]  /*1ab0*/  HGMMA.64x64x8.F32.TF32 R24, gdesc[UR4], R24, gsb0 ;  /* 0x04e00000041879f0 */ /* 0x000fe20008002818 */
        /* <DEDUP_REMOVED lines=23> */
[----:B------:R-:W-:Y:S01]  /*1c30*/  BPT.TRAP 0x1 ;  /* 0x000000040000795c */ /* 0x000fe20000300000 */
.L_x_26:
[----:B------:R-:W-:Y:S01]  /*1c40*/  ULEA UR4, UR9, UR41, 0x3 ;  /* 0x0000002909047291 */ /* 0x000fe2000f8e183f */
[----:B------:R-:W-:-:S03]  /*1c50*/  ISETP.GT.U32.AND P1, PT, R16, 0x1, PT ;  /* 0x000000011000780c */ /* 0x000fc60003f24070 */
[----:B------:R-:W-:-:S04]  /*1c60*/  UIADD3 UR4, UR4, 0x28, URZ ;  /* 0x0000002804047890 */ /* 0x000fc8000fffe03f */
[----:B------:R-:W-:-:S09]  /*1c70*/  UPRMT UR4, URZ, 0x654, UR4 ;  /* 0x000006543f047896 */ /* 0x000fd20008000004 */
[----:B------:R-:W-:Y:S01]  /*1c80*/  SYNCS.ARRIVE.TRANS64.RED.A1T0 RZ, [UR4], RZ ;  /* 0x000000ffffff79a7 */ /* 0x000fe20008100404 */
[----:B------:R-:W-:Y:S05]  /*1c90*/  @P1 BRA `(.L_x_27) ;  /* 0x0000000000041947 */ /* 0x000fea0003800000 */
[----:B------:R-:W-:Y:S01]  /*1ca0*/  BPT.TRAP 0x1 ;  /* 0x000000040000795c */ /* 0x000fe20000300000 */
.L_x_27:
[----:B------:R-:W-:Y:S01]  /*1cb0*/  UIADD3 UR8, UR8, 0x1, URZ ;  /* 0x0000000108087890 */ /* 0x000fe2000fffe03f */
[C---:B------:R-:W-:Y:S01]  /*1cc0*/  ISETP.GT.AND P1, PT, R0.reuse, 0x1, PT ;  /* 0x000000010000780c */ /* 0x040fe20003f24270 */
[----:B------:R-:W-:Y:S01]  /*1cd0*/  UIADD3 UR9, UR9, 0x1, URZ ;  /* 0x0000000109097890 */ /* 0x000fe2000fffe03f */
[----:B------:R-:W-:Y:S01]  /*1ce0*/  VIADD R0, R0, 0xffffffff ;  /* 0xffffffff00007836 */ /* 0x000fe20000000000 */
[----:B------:R-:W-:Y:S02]  /*1cf0*/  UISETP.NE.AND UP0, UPT, UR8, 0x5, UPT ;  /* 0x000000050800788c */ /* 0x000fe4000bf05270 */
[----:B------:R-:W-:Y:S02]  /*1d00*/  UISETP.NE.AND UP1, UPT, UR9, 0x5, UPT ;  /* 0x000000050900788c */ /* 0x000fe4000bf25270 */
[----:B------:R-:W-:Y:S02]  /*1d10*/  USEL UR4, URZ, 0x1, UP0 ;  /* 0x000000013f047887 */ /* 0x000fe40008000000 */
[----:B------:R-:W-:-:S02]  /*1d20*/  USEL UR8, UR8, URZ, UP0 ;  /* 0x0000003f08087287 */ /* 0x000fc40008000000 */
[----:B------:R-:W-:Y:S02]  /*1d30*/  USEL UR9, UR9, URZ, UP1 ;  /* 0x0000003f09097287 */ /* 0x000fe40008800000 */
[----:B------:R-:W-:Y:S01]  /*1d40*/  LOP3.LUT R5, R5, UR4, RZ, 0x3c, !PT ;  /* 0x0000000405057c12 */ /* 0x000fe2000f8e3cff */
[----:B------:R-:W-:Y:S09]  /*1d50*/  @P1 BRA `(.L_x_28) ;  /* 0xfffffffc00101947 */ /* 0x000ff2000383ffff */
.L_x_21:
[----:B------:R-:W3:Y:S01]  /*1d60*/  LDC R0, c[0x0][0x28c] ;  /* 0x0000a300ff007b82 */ /* 0x000ee20000000800 */
[----:B------:R4:W-:Y:S01]  /*1d70*/  SYNCS.ARRIVE.TRANS64.A1T0 RZ, [R62+UR47], RZ ;  /* 0x000000ff3eff79a7 */ /* 0x0009e2000810002f */
[----:B---3--:R-:W-:-:S13]  /*1d80*/  ISETP.GE.AND P1, PT, R0, 0x1, PT ;  /* 0x000000010000780c */ /* 0x008fda0003f26270 */
[----:B----4-:R-:W-:Y:S05]  /*1d90*/  @!P1 BRA `(.L_x_29) ;  /* 0x0000000000349947 */ /* 0x010fea0003800000 */
[----:B------:R-:W-:Y:S05]  /*1da0*/  @!P0 BRA `(.L_x_30) ;  /* 0x0000000000048947 */ /* 0x000fea0003800000 */
[----:B------:R-:W-:Y:S01]  /*1db0*/  BPT.TRAP 0x1 ;  /* 0x000000040000795c */ /* 0x000fe20000300000 */
.L_x_30:
[----:B------:R-:W-:Y:S01]  /*1dc0*/  UIADD3 UR6, UR43, UR38, URZ ;  /* 0x000000262b067290 */ /* 0x000fe2000fffe03f */
[----:B------:R-:W-:-:S03]  /*1dd0*/  ISETP.GT.U32.AND P0, PT, R16, 0x1, PT ;  /* 0x000000011000780c */ /* 0x000fc60003f04070 */
[----:B------:R-:W-:-:S04]  /*1de0*/  UIMAD.WIDE.U32 UR4, UR6, -0x33333333, URZ ;  /* 0xcccccccd060478a5 */ /* 0x000fc8000f8e003f */
[----:B------:R-:W-:-:S04]  /*1df0*/  USHF.R.U32.HI UR4, URZ, 0x2, UR5 ;  /* 0x000000023f047899 */ /* 0x000fc80008011605 */
[----:B------:R-:W-:-:S04]  /*1e00*/  UIMAD UR6, UR4, -0x5, UR6 ;  /* 0xfffffffb040678a4 */ /* 0x000fc8000f8e0206 */
[----:B------:R-:W-:-:S04]  /*1e10*/  ULEA UR6, UR6, UR41, 0x3 ;  /* 0x0000002906067291 */ /* 0x000fc8000f8e183f */
[----:B------:R-:W-:-:S04]  /*1e20*/  UIADD3 UR6, UR6, 0x28, URZ ;  /* 0x0000002806067890 */ /* 0x000fc8000fffe03f */
[----:B------:R-:W-:-:S09]  /*1e30*/  UPRMT UR6, URZ, 0x654, UR6 ;  /* 0x000006543f067896 */ /* 0x000fd20008000006 */
[----:B------:R-:W-:Y:S01]  /*1e40*/  SYNCS.ARRIVE.TRANS64.RED.A1T0 RZ, [UR6], RZ ;  /* 0x000000ffffff79a7 */ /* 0x000fe20008100406 */
[----:B------:R-:W-:Y:S05]  /*1e50*/  @P0 BRA `(.L_x_29) ;  /* 0x0000000000040947 */ /* 0x000fea0003800000 */
[----:B------:R-:W-:Y:S01]  /*1e60*/  BPT.TRAP 0x1 ;  /* 0x000000040000795c */ /* 0x000fe20000300000 */
.L_x_29:
[----:B------:R-:W-:Y:S01]  /*1e70*/  SHF.L.U32 R0, R73, 0x1f, RZ ;  /* 0x0000001f49007819 */ /* 0x000fe200000006ff */
[----:B------:R-:W-:Y:S01]  /*1e80*/  UIADD3 UR38, UR46, UR38, URZ ;  /* 0x000000262e267290 */ /* 0x000fe2000fffe03f */
[----:B------:R-:W3:Y:S01]  /*1e90*/  LDC R7, c[0x0][0x288] ;  /* 0x0000a200ff077b82 */ /* 0x000ee20000000800 */
[----:B------:R-:W-:Y:S01]  /*1ea0*/  UISETP.GE.U32.AND UP1, UPT, UR46, 0x5, UPT ;  /* 0x000000052e00788c */ /* 0x000fe2000bf26070 */
[----:B------:R-:W-:Y:S01]  /*1eb0*/  IMAD.SHL.U32 R8, R60, 0x2, RZ ;  /* 0x000000023c087824 */ /* 0x000fe200078e00ff */
[----:B------:R-:W-:Y:S02]  /*1ec0*/  UISETP.GT.U32.AND UP0, UPT, UR38, 0x4, UPT ;  /* 0x000000042600788c */ /* 0x000fe4000bf04070 */
[----:B------:R-:W-:Y:S02]  /*1ed0*/  UIMAD.WIDE.U32 UR4, UR38, -0x33333333, URZ ;  /* 0xcccccccd260478a5 */ /* 0x000fe4000f8e003f */
[----:B------:R-:W-:Y:S01]  /*1ee0*/  UISETP.LT.U32.AND UP0, UPT, UR46, 0x5, UP0 ;  /* 0x000000052e00788c */ /* 0x000fe20008701070 */
[----:B------:R-:W4:Y:S01]  /*1ef0*/  SYNCS.PHASECHK.TRANS64.TRYWAIT P0, [R61+UR42+0x10], R0 ;  /* 0x000010003d0075a7 */ /* 0x000f22000800016a */
[----:B------:R-:W-:Y:S01]  /*1f00*/  USHF.R.U32.HI UR4, URZ, 0x2, UR5 ;  /* 0x000000023f047899 */ /* 0x000fe20008011605 */
[----:B------:R-:W-:Y:S01]  /*1f10*/  SHF.R.S32.HI R9, RZ, 0x1f, R8 ;  /* 0x0000001fff097819 */ /* 0x000fe20000011408 */
[----:B------:R-:W-:-:S02]  /*1f20*/  USEL UR6, URZ, 0x1, !UP0 ;  /* 0x000000013f067887 */ /* 0x000fc4000c000000 */
[----:B------:R-:W-:Y:S02]  /*1f30*/  UIMAD UR38, UR4, -0x5, UR38 ;  /* 0xfffffffb042678a4 */ /* 0x000fe4000f8e0226 */
[----:B------:R-:W-:-:S04]  /*1f40*/  ULOP3.LUT UR39, UR39, UR6, URZ, 0x3c, !UPT ;  /* 0x0000000627277292 */ /* 0x000fc8000f8e3c3f */
[----:B------:R-:W-:Y:S01]  /*1f50*/  @UP1 ULOP3.LUT UR39, UR39, 0x1, UR4, 0x78, !UPT ;  /* 0x0000000127271892 */ /* 0x000fe2000f8e7804 */
[----:B---34-:R-:W-:Y:S11]  /*1f60*/  @!P0 BRA `(.L_x_31) ;  /* 0x00000034005c8947 */ /* 0x018ff60003800000 */
.L_x_122:
[----:B---3--:R-:W-:Y:S01]  /*1f70*/  IMAD.SHL.U32 R0, R19, 0x40, RZ ;  /* 0x0000004013007824 */ /* 0x008fe200078e00ff */
[----:B------:R-:W-:Y:S01]  /*1f80*/  ULDC UR6, c[0x0][0x284] ;  /* 0x0000a10000067ab9 */ /* 0x000fe20000000800 */
[----:B------:R-:W-:Y:S01]  /*1f90*/  IMAD.SHL.U32 R14, R22, 0x40, RZ ;  /* 0x00000040160e7824 */ /* 0x000fe200078e00ff */
[----:B------:R-:W-:Y:S01]  /*1fa0*/  SHF.R.S32.HI R11, RZ, 0x1f, R2 ;  /* 0x0000001fff0b7819 */ /* 0x000fe20000011402 */
[----:B------:R-:W-:Y:S01]  /*1fb0*/  ULDC.64 UR4, c[0x0][0x5d0] ;  /* 0x0001740000047ab9 */ /* 0x000fe20000000a00 */
[----:B------:R-:W-:Y:S01]  /*1fc0*/  ISETP.GE.AND P0, PT, R0, UR6, PT ;  /* 0x0000000600007c0c */ /* 0x000fe2000bf06270 */
[----:B--2---:R-:W-:Y:S01]  /*1fd0*/  IMAD.WIDE.U32 R4, R2, UR4, R8 ;  /* 0x0000000402047c25 */ /* 0x004fe2000f8e0008 */
[----:B------:R-:W-:Y:S02]  /*1fe0*/  SHF.R.S32.HI R15, RZ, 0x1f, R14 ;  /* 0x0000001fff0f7819 */ /* 0x000fe4000001140e */
[C---:B------:R-:W-:Y:S01]  /*1ff0*/  ISETP.GE.OR P0, PT, R14.reuse, R7, P0 ;  /* 0x000000070e00720c */ /* 0x040fe20000706670 */
[----:B-1----:R-:W-:Y:S01]  /*2000*/  IMAD R3, R11, UR4, RZ ;  /* 0x000000040b037c24 */ /* 0x002fe2000f8e02ff */
[----:B------:R-:W-:-:S03]  /*2010*/  IADD3 R4, P1, R14, R4, RZ ;  /* 0x000000040e047210 */ /* 0x000fc60007f3e0ff */
[----:B------:R-:W-:-:S05]  /*2020*/  IMAD R3, R2, UR5, R3 ;  /* 0x0000000502037c24 */ /* 0x000fca000f8e0203 */
[----:B------:R-:W-:-:S03]  /*2030*/  IADD3.X R5, R15, R5, R3, P1, !PT ;  /* 0x000000050f057210 */ /* 0x000fc60000ffe403 */
[----:B------:R-:W-:Y:S05]  /*2040*/  @P0 BRA `(.L_x_32) ;  /* 0x0000001c00200947 */ /* 0x000fea0003800000 */
[----:B------:R-:W1:Y:S01]  /*2050*/  LDC.64 R74, c[0x0][0x5c8] ;  /* 0x00017200ff4a7b82 */ /* 0x000e620000000a00 */
[----:B-----5:R-:W-:Y:S01]  /*2060*/  FSETP.NEU.AND P1, PT, R57, RZ, PT ;  /* 0x000000ff3900720b */ /* 0x020fe20003f2d000 */
[----:B------:R-:W-:Y:S01]  /*2070*/  IMAD R3, R60, -0x2, R7 ;  /* 0xfffffffe3c037824 */ /* 0x000fe200078e0207 */
[----:B------:R-:W-:Y:S01]  /*2080*/  BSSY B0, `(.L_x_32) ;  /* 0x00001c4000007945 */ /* 0x000fe20003800000 */
[----:B------:R-:W-:-:S04]  /*2090*/  IMAD.WIDE R68, R19, 0x40, R58 ;  /* 0x0000004013447825 */ /* 0x000fc800078e023a */
[----:B------:R-:W-:Y:S02]  /*20a0*/  IMAD.IADD R3, R3, 0x1, -R14 ;  /* 0x0000000103037824 */ /* 0x000fe400078e0a0e */
[----:B------:R-:W-:-:S03]  /*20b0*/  IMAD.IADD R0, R65, 0x1, -R0 ;  /* 0x0000000141007824 */ /* 0x000fc600078e0a00 */
[----:B------:R-:W-:-:S04]  /*20c0*/  ISETP.GT.AND P0, PT, R3, RZ, PT ;  /* 0x000000ff0300720c */ /* 0x000fc80003f04270 */
[----:B------:R-:W-:Y:S01]  /*20d0*/  ISETP.GT.AND P4, PT, R0, RZ, P0 ;  /* 0x000000ff0000720c */ /* 0x000fe20000784270 */
[-C--:B-1----:R-:W-:Y:S02]  /*20e0*/  IMAD R6, R69, R74.reuse, RZ ;  /* 0x0000004a45067224 */ /* 0x082fe400078e02ff */
[----:B------:R-:W-:-:S04]  /*20f0*/  IMAD.WIDE.U32 R70, R68, R74, R4 ;  /* 0x0000004a44467225 */ /* 0x000fc800078e0004 */
[----:B------:R-:W-:-:S04]  /*2100*/  IMAD R5, R68, R75, R6 ;  /* 0x0000004b44057224 */ /* 0x000fc800078e0206 */
[----:B------:R-:W-:Y:S01]  /*2110*/  IMAD.IADD R7, R71, 0x1, R5 ;  /* 0x0000000147077824 */ /* 0x000fe200078e0205 */
[----:B------:R-:W-:Y:S06]  /*2120*/  @!P1 BRA `(.L_x_33) ;  /* 0x0000001000e49947 */ /* 0x000fec0003800000 */
[----:B------:R-:W1:Y:S01]  /*2130*/  LDC.64 R76, c[0x0][0x5b8] ;  /* 0x00016e00ff4c7b82 */ /* 0x000e620000000a00 */
[----:B------:R-:W-:-:S07]  /*2140*/  ULDC.64 UR4, c[0x0][0x5c0] ;  /* 0x0001700000047ab9 */ /* 0x000fce0000000a00 */
[----:B------:R-:W2:Y:S08]  /*2150*/  LDC.64 R78, c[0x0][0x5b0] ;  /* 0x00016c00ff4e7b82 */ /* 0x000eb00000000a00 */
[----:B------:R-:W0:Y:S01]  /*2160*/  LDC.64 R80, c[0x0][0x5a8] ;  /* 0x00016a00ff507b82 */ /* 0x000e220000000a00 */
[-C--:B-1----:R-:W-:Y:S02]  /*2170*/  IMAD R6, R11, R76.reuse, RZ ;  /* 0x0000004c0b067224 */ /* 0x082fe400078e02ff */
[----:B------:R-:W-:-:S04]  /*2180*/  IMAD.WIDE.U32 R4, R2, R76, R8 ;  /* 0x0000004c02047225 */ /* 0x000fc800078e0008 */
[----:B------:R-:W-:Y:S01]  /*2190*/  IMAD R71, R2, R77, R6 ;  /* 0x0000004d02477224 */ /* 0x000fe200078e0206 */
[----:B------:R-:W-:Y:S01]  /*21a0*/  IADD3 R10, P1, R14, R4, RZ ;  /* 0x000000040e0a7210 */ /* 0x000fe20007f3e0ff */
[----:B--2---:R-:W-:-:S03]  /*21b0*/  IMAD R4, R69, R78, RZ ;  /* 0x0000004e45047224 */ /* 0x004fc600078e02ff */
[----:B------:R-:W-:Y:S01]  /*21c0*/  IADD3.X R11, R15, R5, R71, P1, !PT ;  /* 0x000000050f0b7210 */ /* 0x000fe20000ffe447 */
[C---:B------:R-:W-:Y:S02]  /*21d0*/  IMAD R69, R68.reuse, R79, R4 ;  /* 0x0000004f44457224 */ /* 0x040fe400078e0204 */
[----:B------:R-:W-:-:S04]  /*21e0*/  IMAD.WIDE.U32 R4, R68, R78, R10 ;  /* 0x0000004e44047225 */ /* 0x000fc800078e000a */
[----:B------:R-:W-:Y:S01]  /*21f0*/  IMAD.IADD R5, R5, 0x1, R69 ;  /* 0x0000000105057824 */ /* 0x000fe200078e0245 */
[----:B0-----:R-:W-:-:S04]  /*2200*/  LEA R12, P1, R4, R80, 0x2 ;  /* 0x00000050040c7211 */ /* 0x001fc800078210ff */
[----:B------:R-:W-:-:S05]  /*2210*/  LEA.HI.X R13, R4, R81, R5, 0x2, P1 ;  /* 0x00000051040d7211 */ /* 0x000fca00008f1405 */
[----:B------:R0:W2:Y:S01]  /*2220*/  @P4 LDG.E.LTC128B R22, desc[UR36][R12.64] ;  /* 0x000000240c164981 */ /* 0x0000a2000c1e1920 */
[----:B------:R-:W-:Y:S01]  /*2230*/  IMAD.WIDE.U32 R4, R68, R78, R14 ;  /* 0x0000004e44047225 */ /* 0x000fe200078e000e */
[----:B------:R-:W-:Y:S01]  /*2240*/  SHF.L.U64.HI R67, R78, 0x3, R79 ;  /* 0x000000034e437819 */ /* 0x000fe2000001024f */
[----:B------:R-:W-:Y:S01]  /*2250*/  BSSY B1, `(.L_x_34) ;  /* 0x0000017000017945 */ /* 0x000fe20003800000 */
[----:B------:R-:W-:Y:S01]  /*2260*/  ISETP.GT.AND P0, PT, R0, 0x8, P0 ;  /* 0x000000080000780c */ /* 0x000fe20000704270 */
[----:B------:R-:W-:Y:S01]  /*2270*/  IMAD.SHL.U32 R66, R78, 0x8, RZ ;  /* 0x000000084e427824 */ /* 0x000fe200078e00ff */
[----:B------:R-:W-:-:S03]  /*2280*/  IADD3 R20, P1, R8, R4, RZ ;  /* 0x0000000408147210 */ /* 0x000fc60007f3e0ff */
[----:B------:R-:W-:Y:S01]  /*2290*/  IMAD.WIDE.U32 R66, R68, R78, R66 ;  /* 0x0000004e44427225 */ /* 0x000fe200078e0042 */
[----:B------:R-:W-:Y:S02]  /*22a0*/  IADD3.X R21, R9, R69, R5, P1, !PT ;  /* 0x0000004509157210 */ /* 0x000fe40000ffe405 */
[----:B------:R-:W-:Y:S01]  /*22b0*/  LEA R6, P1, R70, UR4, 0x2 ;  /* 0x0000000446067c11 */ /* 0x000fe2000f8210ff */
[----:B------:R-:W-:Y:S01]  /*22c0*/  IMAD.IADD R69, R69, 0x1, R67 ;  /* 0x0000000145457824 */ /* 0x000fe200078e0243 */
[----:B0-----:R-:W-:Y:S01]  /*22d0*/  IADD3 R13, P2, R10, R66, RZ ;  /* 0x000000420a0d7210 */ /* 0x001fe20007f5e0ff */
[----:B------:R-:W-:Y:S01]  /*22e0*/  IMAD.WIDE.U32 R20, R2, R76, R20 ;  /* 0x0000004c02147225 */ /* 0x000fe200078e0014 */
[----:B------:R-:W-:Y:S02]  /*22f0*/  LEA.HI.X R7, R70, UR5, R7, 0x2, P1 ;  /* 0x0000000546077c11 */ /* 0x000fe400088f1407 */
[-C--:B------:R-:W-:Y:S01]  /*2300*/  LEA R12, P3, R13, R80.reuse, 0x2 ;  /* 0x000000500d0c7211 */ /* 0x080fe200078610ff */
[----:B------:R-:W-:Y:S01]  /*2310*/  IMAD.IADD R19, R71, 0x1, R21 ;  /* 0x0000000147137824 */ /* 0x000fe200078e0215 */
[----:B------:R-:W-:Y:S01]  /*2320*/  LEA R4, P1, R20, R80, 0x2 ;  /* 0x0000005014047211 */ /* 0x000fe200078210ff */
[----:B--2---:R-:W-:-:S04]  /*2330*/  FMUL R5, R22, R57 ;  /* 0x0000003916057220 */ /* 0x004fc80000400000 */
[----:B------:R-:W-:Y:S01]  /*2340*/  FFMA R21, R24, R56, R5 ;  /* 0x0000003818157223 */ /* 0x000fe20000000005 */
[----:B------:R-:W-:Y:S01]  /*2350*/  LEA.HI.X R5, R20, R81, R19, 0x2, P1 ;  /* 0x0000005114057211 */ /* 0x000fe200008f1413 */
[----:B------:R-:W-:Y:S01]  /*2360*/  IMAD.X R20, R69, 0x1, R11, P2 ;  /* 0x0000000145147824 */ /* 0x000fe200010e060b */
[----:B------:R-:W-:Y:S02]  /*2370*/  ISETP.GT.AND P1, PT, R3, 0x1, PT ;  /* 0x000000010300780c */ /* 0x000fe40003f24270 */
[----:B------:R0:W-:Y:S02]  /*2380*/  @P4 STG.E desc[UR36][R6.64], R21 ;  /* 0x0000001506004986 */ /* 0x0001e4000c101924 */
[----:B------:R-:W-:-:S13]  /*2390*/  ISETP.GT.AND P4, PT, R0, RZ, P1 ;  /* 0x000000ff0000720c */ /* 0x000fda0000f84270 */
[----:B0-----:R-:W-:Y:S05]  /*23a0*/  @!P4 BRA `(.L_x_35) ;  /* 0x000000000004c947 */ /* 0x001fea0003800000 */
[----:B------:R0:W5:Y:S02]  /*23b0*/  LDG.E.LTC128B R22, desc[UR36][R4.64+0x4] ;  /* 0x0000042404167981 */ /* 0x000164000c1e1920 */
.L_x_35:
[----:B------:R-:W-:Y:S05]  /*23c0*/  BSYNC B1 ;  /* 0x0000000000017941 */ /* 0x000fea0003800000 */
.L_x_34:
[----:B-----5:R-:W-:Y:S01]  /*23d0*/  FMUL R10, R22, R57 ;  /* 0x00000039160a7220 */ /* 0x020fe20000400000 */
[----:B------:R-:W-:-:S03]  /*23e0*/  LEA.HI.X R13, R13, R81, R20, 0x2, P3 ;  /* 0x000000510d0d7211 */ /* 0x000fc600018f1414 */
[----:B------:R-:W-:-:S05]  /*23f0*/  FFMA R25, R25, R56, R10 ;  /* 0x0000003819197223 */ /* 0x000fca000000000a */
[----:B------:R1:W-:Y:S04]  /*2400*/  @P4 STG.E desc[UR36][R6.64+0x4], R25 ;  /* 0x0000041906004986 */ /* 0x0003e8000c101924 */
[----:B------:R-:W2:Y:S01]  /*2410*/  @P0 LDG.E.LTC128B R22, desc[UR36][R12.64] ;  /* 0x000000240c160981 */ /* 0x000ea2000c1e1920 */
[----:B------:R-:W-:Y:S01]  /*2420*/  IADD3 R14, P2, P3, R8, R66, R14 ;  /* 0x00000042080e7210 */ /* 0x000fe20007b5e00e */
[----:B------:R-:W-:Y:S01]  /*2430*/  BSSY B1, `(.L_x_36) ;  /* 0x0000010000017945 */ /* 0x000fe20003800000 */
[C---:B------:R-:W-:Y:S02]  /*2440*/  SHF.L.U64.HI R11, R74.reuse, 0x5, R75 ;  /* 0x000000054a0b7819 */ /* 0x040fe4000001024b */
[----:B------:R-:W-:Y:S02]  /*2450*/  IADD3.X R15, R9, R69, R15, P2, P3 ;  /* 0x00000045090f7210 */ /* 0x000fe400017e640f */
[----:B------:R-:W-:-:S02]  /*2460*/  LEA R10, P3, R74, R6, 0x5 ;  /* 0x000000064a0a7211 */ /* 0x000fc400078628ff */
[----:B------:R-:W-:Y:S01]  /*2470*/  ISETP.GT.AND P1, PT, R0, 0x8, P1 ;  /* 0x000000080000780c */ /* 0x000fe20000f24270 */
[----:B------:R-:W-:Y:S01]  /*2480*/  IMAD.WIDE.U32 R14, R2, R76, R14 ;  /* 0x0000004c020e7225 */ /* 0x000fe200078e000e */
[----:B------:R-:W-:-:S03]  /*2490*/  ISETP.GT.AND P2, PT, R3, 0x8, PT ;  /* 0x000000080300780c */ /* 0x000fc60003f44270 */
[----:B------:R-:W-:Y:S01]  /*24a0*/  IMAD.X R11, R11, 0x1, R7, P3 ;  /* 0x000000010b0b7824 */ /* 0x000fe200018e0607 */
[----:B------:R-:W-:Y:S01]  /*24b0*/  LEA R8, P4, R14, R80, 0x2 ;  /* 0x000000500e087211 */ /* 0x000fe200078810ff */
[----:B------:R-:W-:Y:S02]  /*24c0*/  IMAD.IADD R2, R71, 0x1, R15 ;  /* 0x0000000147027824 */ /* 0x000fe400078e020f */
[----:B--2---:R-:W-:-:S04]  /*24d0*/  FMUL R9, R22, R57 ;  /* 0x0000003916097220 */ /* 0x004fc80000400000 */
[----:B------:R-:W-:Y:S01]  /*24e0*/  FFMA R13, R26, R56, R9 ;  /* 0x000000381a0d7223 */ /* 0x000fe20000000009 */
[----:B------:R-:W-:-:S04]  /*24f0*/  LEA.HI.X R9, R14, R81, R2, 0x2, P4 ;  /* 0x000000510e097211 */ /* 0x000fc800020f1402 */
[----:B------:R1:W-:Y:S01]  /*2500*/  @P0 STG.E desc[UR36][R10.64], R13 ;  /* 0x0000000d0a000986 */ /* 0x0003e2000c101924 */
[----:B------:R-:W-:Y:S05]  /*2510*/  @!P1 BRA `(.L_x_37) ;  /* 0x0000000000049947 */ /* 0x000fea0003800000 */
[----:B------:R2:W5:Y:S02]  /*2520*/  LDG.E.LTC128B R22, desc[UR36][R8.64+0x4] ;  /* 0x0000042408167981 */ /* 0x000564000c1e1920 */
.L_x_37:
[----:B------:R-:W-:Y:S05]  /*2530*/  BSYNC B1 ;  /* 0x0000000000017941 */ /* 0x000fea0003800000 */
.L_x_36:
[----:B-----5:R-:W-:Y:S01]  /*2540*/  FMUL R2, R22, R57 ;  /* 0x0000003916027220 */ /* 0x020fe20000400000 */
[----:B------:R-:W-:Y:S01]  /*2550*/  ISETP.GT.AND P3, PT, R0, RZ, P2 ;  /* 0x000000ff0000720c */ /* 0x000fe20001764270 */
[----:B------:R-:W-:Y:S01]  /*2560*/  BSSY B1, `(.L_x_38) ;  /* 0x0000006000017945 */ /* 0x000fe20003800000 */
[----:B------:R-:W-:Y:S01]  /*2570*/  ISETP.GT.AND P0, PT, R3, 0x9, PT ;  /* 0x000000090300780c */ /* 0x000fe20003f04270 */
[----:B------:R-:W-:-:S05]  /*2580*/  FFMA R27, R27, R56, R2 ;  /* 0x000000381b1b7223 */ /* 0x000fca0000000002 */
[----:B------:R3:W-:Y:S05]  /*2590*/  @P1 STG.E desc[UR36][R10.64+0x4], R27 ;  /* 0x0000041b0a001986 */ /* 0x0007ea000c101924 */
[----:B------:R-:W-:Y:S05]  /*25a0*/  @!P3 BRA `(.L_x_39) ;  /* 0x000000000004b947 */ /* 0x000fea0003800000 */
[----:B------:R4:W5:Y:S02]  /*25b0*/  LDG.E.LTC128B R22, desc[UR36][R4.64+0x20] ;  /* 0x0000202404167981 */ /* 0x000964000c1e1920 */
.L_x_39:
[----:B------:R-:W-:Y:S05]  /*25c0*/  BSYNC B1 ;  /* 0x0000000000017941 */ /* 0x000fea0003800000 */
.L_x_38:
[----:B-1---5:R-:W-:Y:S01]  /*25d0*/  FMUL R13, R22, R57 ;  /* 0x00000039160d7220 */ /* 0x022fe20000400000 */
[----:B------:R-:W-:Y:S01]  /*25e0*/  ISETP.GT.AND P1, PT, R0, RZ, P0 ;  /* 0x000000ff0000720c */ /* 0x000fe20000724270 */
[----:B------:R-:W-:Y:S02]  /*25f0*/  BSSY B1, `(.L_x_40) ;  /* 0x0000005000017945 */ /* 0x000fe40003800000 */
[----:B------:R-:W-:-:S05]  /*2600*/  FFMA R13, R28, R56, R13 ;  /* 0x000000381c0d7223 */ /* 0x000fca000000000d */
[----:B------:R1:W-:Y:S05]  /*2610*/  @P3 STG.E desc[UR36][R6.64+0x20], R13 ;  /* 0x0000200d06003986 */ /* 0x0003ea000c101924 */
[----:B------:R-:W-:Y:S05]  /*2620*/  @!P1 BRA `(.L_x_41) ;  /* 0x0000000000049947 */ /* 0x000fea0003800000 */
[----:B------:R0:W5:Y:S02]  /*2630*/  LDG.E.LTC128B R22, desc[UR36][R4.64+0x24] ;  /* 0x0000242404167981 */ /* 0x000164000c1e1920 */
.L_x_41:
[----:B------:R-:W-:Y:S05]  /*2640*/  BSYNC B1 ;  /* 0x0000000000017941 */ /* 0x000fea0003800000 */
.L_x_40:
[----:B-----5:R-:W-:Y:S01]  /*2650*/  FMUL R2, R22, R57 ;  /* 0x0000003916027220 */ /* 0x020fe20000400000 */
[----:B------:R-:W-:Y:S01]  /*2660*/  ISETP.GT.AND P2, PT, R0, 0x8, P2 ;  /* 0x000000080000780c */ /* 0x000fe20001744270 */
[----:B------:R-:W-:Y:S02]  /*2670*/  BSSY B1, `(.L_x_42) ;  /* 0x0000005000017945 */ /* 0x000fe40003800000 */
[----:B------:R-:W-:-:S05]  /*2680*/  FFMA R29, R29, R56, R2 ;  /* 0x000000381d1d7223 */ /* 0x000fca0000000002 */
[----:B------:R0:W-:Y:S05]  /*2690*/  @P1 STG.E desc[UR36][R6.64+0x24], R29 ;  /* 0x0000241d06001986 */ /* 0x0001ea000c101924 */
[----:B------:R-:W-:Y:S05]  /*26a0*/  @!P2 BRA `(.L_x_43) ;  /* 0x000000000004a947 */ /* 0x000fea0003800000 */
[----:B------:R0:W5:Y:S02]  /*26b0*/  LDG.E.LTC128B R22, desc[UR36][R8.64+0x20] ;  /* 0x0000202408167981 */ /* 0x000164000c1e1920 */
.L_x_43:
[----:B------:R-:W-:Y:S05]  /*26c0*/  BSYNC B1 ;  /* 0x0000000000017941 */ /* 0x000fea0003800000 */
.L_x_42:
[----:B-1---5:R-:W-:Y:S01]  /*26d0*/  FMUL R13, R22, R57 ;  /* 0x00000039160d7220 */ /* 0x022fe20000400000 */
[----:B------:R-:W-:Y:S01]  /*26e0*/  ISETP.GT.AND P0, PT, R0, 0x8, P0 ;  /* 0x000000080000780c */ /* 0x000fe20000704270 */
[----:B------:R-:W-:Y:S01]  /*26f0*/  BSSY B1, `(.L_x_44) ;  /* 0x0000006000017945 */ /* 0x000fe20003800000 */
[----:B------:R-:W-:Y:S01]  /*2700*/  ISETP.GT.AND P1, PT, R3, 0x10, PT ;  /* 0x000000100300780c */ /* 0x000fe20003f24270 */
[----:B------:R-:W-:-:S05]  /*2710*/  FFMA R13, R30, R56, R13 ;  /* 0x000000381e0d7223 */ /* 0x000fca000000000d */
[----:B------:R1:W-:Y:S05]  /*2720*/  @P2 STG.E desc[UR36][R10.64+0x20], R13 ;  /* 0x0000200d0a002986 */ /* 0x0003ea000c101924 */
[----:B------:R-:W-:Y:S05]  /*2730*/  @!P0 BRA `(.L_x_45) ;  /* 0x0000000000048947 */ /* 0x000fea0003800000 */
[----:B------:R0:W5:Y:S02]  /*2740*/  LDG.E.LTC128B R22, desc[UR36][R8.64+0x24] ;  /* 0x0000242408167981 */ /* 0x000164000c1e1920 */
.L_x_45:
[----:B------:R-:W-:Y:S05]  /*2750*/  BSYNC B1 ;  /* 0x0000000000017941 */ /* 0x000fea0003800000 */
.L_x_44:
        /* <DEDUP_REMOVED lines=8> */
.L_x_47:
[----:B------:R-:W-:Y:S05]  /*27e0*/  BSYNC B1 ;  /* 0x0000000000017941 */ /* 0x000fea0003800000 */
.L_x_46:
[----:B-1---5:R-:W-:Y:S01]  /*27f0*/  FMUL R13, R22, R57 ;  /* 0x00000039160d7220 */ /* 0x022fe20000400000 */
[----:B------:R-:W-:Y:S01]  /*2800*/  ISETP.GT.AND P0, PT, R0, RZ, P2 ;  /* 0x000000ff0000720c */ /* 0x000fe20001704270 */
[----:B------:R-:W-:Y:S02]  /*2810*/  BSSY B1, `(.L_x_48) ;  /* 0x0000005000017945 */ /* 0x000fe40003800000 */
[----:B------:R-:W-:-:S05]  /*2820*/  FFMA R13, R32, R56, R13 ;  /* 0x00000038200d7223 */ /* 0x000fca000000000d */
[----:B------:R1:W-:Y:S05]  /*2830*/  @P3 STG.E desc[UR36][R6.64+0x40], R13 ;  /* 0x0000400d06003986 */ /* 0x0003ea000c101924 */
[----:B------:R-:W-:Y:S05]  /*2840*/  @!P0 BRA `(.L_x_49) ;  /* 0x0000000000048947 */ /* 0x000fea0003800000 */
[----:B------:R0:W5:Y:S02]  /*2850*/  LDG.E.LTC128B R22, desc[UR36][R4.64+0x44] ;  /* 0x0000442404167981 */ /* 0x000164000c1e1920 */
.L_x_49:
[----:B------:R-:W-:Y:S05]  /*2860*/  BSYNC B1 ;  /* 0x0000000000017941 */ /* 0x000fea0003800000 */
.L_x_48:
[----:B-----5:R-:W-:Y:S01]  /*2870*/  FMUL R2, R22, R57 ;  /* 0x0000003916027220 */ /* 0x020fe20000400000 */
[----:B------:R-:W-:Y:S01]  /*2880*/  ISETP.GT.AND P1, PT, R0, 0x8, P1 ;  /* 0x000000080000780c */ /* 0x000fe20000f24270 */
[----:B------:R-:W-:Y:S02]  /*2890*/  BSSY B1, `(.L_x_50) ;  /* 0x0000005000017945 */ /* 0x000fe40003800000 */
[----:B------:R-:W-:-:S05]  /*28a0*/  FFMA R33, R33, R56, R2 ;  /* 0x0000003821217223 */ /* 0x000fca0000000002 */
[----:B------:R0:W-:Y:S05]  /*28b0*/  @P0 STG.E desc[UR36][R6.64+0x44], R33 ;  /* 0x0000442106000986 */ /* 0x0001ea000c101924 */
[----:B------:R-:W-:Y:S05]  /*28c0*/  @!P1 BRA `(.L_x_51) ;  /* 0x0000000000049947 */ /* 0x000fea0003800000 */
[----:B------:R0:W5:Y:S02]  /*28d0*/  LDG.E.LTC128B R22, desc[UR36][R8.64+0x40] ;  /* 0x0000402408167981 */ /* 0x000164000c1e1920 */
.L_x_51:
[----:B------:R-:W-:Y:S05]  /*28e0*/  BSYNC B1 ;  /* 0x0000000000017941 */ /* 0x000fea0003800000 */
.L_x_50:
        /* <DEDUP_REMOVED lines=8> */
.L_x_53:
[----:B------:R-:W-:Y:S05]  /*2970*/  BSYNC B1 ;  /* 0x0000000000017941 */ /* 0x000fea0003800000 */
.L_x_52:
        /* <DEDUP_REMOVED lines=8> */
.L_x_55:
[----:B------:R-:W-:Y:S05]  /*2a00*/  BSYNC B1 ;  /* 0x0000000000017941 */ /* 0x000fea0003800000 */
.L_x_54:
[----:B-1---5:R-:W-:Y:S01]  /*2a10*/  FMUL R13, R22, R57 ;  /* 0x00000039160d7220 */ /* 0x022fe20000400000 */
[----:B------:R-:W-:Y:S01]  /*2a20*/  ISETP.GT.AND P2, PT, R0, RZ, P1 ;  /* 0x000000ff0000720c */ /* 0x000fe20000f44270 */
[----:B------:R-:W-:Y:S02]  /*2a30*/  BSSY B1, `(.L_x_56) ;  /* 0x0000005000017945 */ /* 0x000fe40003800000 */
[----:B------:R-:W-:-:S05]  /*2a40*/  FFMA R13, R36, R56, R13 ;  /* 0x00000038240d7223 */ /* 0x000fca000000000d */
[----:B------:R1:W-:Y:S05]  /*2a50*/  @P3 STG.E desc[UR36][R6.64+0x60], R13 ;  /* 0x0000600d06003986 */ /* 0x0003ea000c101924 */
[----:B------:R-:W-:Y:S05]  /*2a60*/  @!P2 BRA `(.L_x_57) ;  /* 0x000000000004a947 */ /* 0x000fea0003800000 */
[----:B------:R0:W5:Y:S02]  /*2a70*/  LDG.E.LTC128B R22, desc[UR36][R4.64+0x64] ;  /* 0x0000642404167981 */ /* 0x000164000c1e1920 */
.L_x_57:
[----:B------:R-:W-:Y:S05]  /*2a80*/  BSYNC B1 ;  /* 0x0000000000017941 */ /* 0x000fea0003800000 */
.L_x_56:
[----:B-----5:R-:W-:Y:S01]  /*2a90*/  FMUL R2, R22, R57 ;  /* 0x0000003916027220 */ /* 0x020fe20000400000 */
[----:B------:R-:W-:Y:S01]  /*2aa0*/  ISETP.GT.AND P0, PT, R0, 0x8, P0 ;  /* 0x000000080000780c */ /* 0x000fe20000704270 */
[----:B------:R-:W-:Y:S02]  /*2ab0*/  BSSY B1, `(.L_x_58) ;  /* 0x0000005000017945 */ /* 0x000fe40003800000 */
[----:B------:R-:W-:-:S05]  /*2ac0*/  FFMA R37, R37, R56, R2 ;  /* 0x0000003825257223 */ /* 0x000fca0000000002 */
[----:B------:R0:W-:Y:S05]  /*2ad0*/  @P2 STG.E desc[UR36][R6.64+0x64], R37 ;  /* 0x0000642506002986 */ /* 0x0001ea000c101924 */
[----:B------:R-:W-:Y:S05]  /*2ae0*/  @!P0 BRA `(.L_x_59) ;  /* 0x0000000000048947 */ /* 0x000fea0003800000 */
[----:B------:R0:W5:Y:S02]  /*2af0*/  LDG.E.LTC128B R22, desc[UR36][R8.64+0x60] ;  /* 0x0000602408167981 */ /* 0x000164000c1e1920 */
.L_x_59:
[----:B------:R-:W-:Y:S05]  /*2b00*/  BSYNC B1 ;  /* 0x0000000000017941 */ /* 0x000fea0003800000 */
.L_x_58:
        /* <DEDUP_REMOVED lines=8> */
.L_x_61:
[----:B------:R-:W-:Y:S05]  /*2b90*/  BSYNC B1 ;  /* 0x0000000000017941 */ /* 0x000fea0003800000 */
.L_x_60:
        /* <DEDUP_REMOVED lines=8> */
.L_x_63:
[----:B------:R-:W-:Y:S05]  /*2c20*/  BSYNC B1 ;  /* 0x0000000000017941 */ /* 0x000fea0003800000 */
.L_x_62:
[----:B-1---5:R-:W-:Y:S01]  /*2c30*/  FMUL R13, R22, R57 ;  /* 0x00000039160d7220 */ /* 0x022fe20000400000 */
[----:B------:R-:W-:Y:S01]  /*2c40*/  ISETP.GT.AND P1, PT, R0, RZ, P0 ;  /* 0x000000ff0000720c */ /* 0x000fe20000724270 */
[----:B------:R-:W-:Y:S02]  /*2c50*/  BSSY B1, `(.L_x_64) ;  /* 0x0000005000017945 */ /* 0x000fe40003800000 */
[----:B------:R-:W-:-:S05]  /*2c60*/  FFMA R13, R40, R56, R13 ;  /* 0x00000038280d7223 */ /* 0x000fca000000000d */
[----:B------:R1:W-:Y:S05]  /*2c70*/  @P3 STG.E desc[UR36][R6.64+0x80], R13 ;  /* 0x0000800d06003986 */ /* 0x0003ea000c101924 */
[----:B------:R-:W-:Y:S05]  /*2c80*/  @!P1 BRA `(.L_x_65) ;  /* 0x0000000000049947 */ /* 0x000fea0003800000 */
[----:B------:R0:W5:Y:S02]  /*2c90*/  LDG.E.LTC128B R22, desc[UR36][R4.64+0x84] ;  /* 0x0000842404167981 */ /* 0x000164000c1e1920 */
.L_x_65:
[----:B------:R-:W-:Y:S05]  /*2ca0*/  BSYNC B1 ;  /* 0x0000000000017941 */ /* 0x000fea0003800000 */
.L_x_64:
[----:B-----5:R-:W-:Y:S01]  /*2cb0*/  FMUL R2, R22, R57 ;  /* 0x0000003916027220 */ /* 0x020fe20000400000 */
[----:B------:R-:W-:Y:S01]  /*2cc0*/  ISETP.GT.AND P2, PT, R0, 0x8, P2 ;  /* 0x000000080000780c */ /* 0x000fe20001744270 */
[----:B------:R-:W-:Y:S02]  /*2cd0*/  BSSY B1, `(.L_x_66) ;  /* 0x0000005000017945 */ /* 0x000fe40003800000 */
[----:B------:R-:W-:-:S05]  /*2ce0*/  FFMA R41, R41, R56, R2 ;  /* 0x0000003829297223 */ /* 0x000fca0000000002 */
[----:B------:R0:W-:Y:S05]  /*2cf0*/  @P1 STG.E desc[UR36][R6.64+0x84], R41 ;  /* 0x0000842906001986 */ /* 0x0001ea000c101924 */
[----:B------:R-:W-:Y:S05]  /*2d00*/  @!P2 BRA `(.L_x_67) ;  /* 0x000000000004a947 */ /* 0x000fea0003800000 */
[----:B------:R0:W5:Y:S02]  /*2d10*/  LDG.E.LTC128B R22, desc[UR36][R8.64+0x80] ;  /* 0x0000802408167981 */ /* 0x000164000c1e1920 */
.L_x_67:
[----:B------:R-:W-:Y:S05]  /*2d20*/  BSYNC B1 ;  /* 0x0000000000017941 */ /* 0x000fea0003800000 */
.L_x_66:
        /* <DEDUP_REMOVED lines=8> */
.L_x_69:
[----:B------:R-:W-:Y:S05]  /*2db0*/  BSYNC B1 ;  /* 0x0000000000017941 */ /* 0x000fea0003800000 */
.L_x_68:
        /* <DEDUP_REMOVED lines=8> */
.L_x_71:
[----:B------:R-:W-:Y:S05]  /*2e40*/  BSYNC B1 ;  /* 0x0000000000017941 */ /* 0x000fea0003800000 */
.L_x_70:
[----:B-1---5:R-:W-:Y:S01]  /*2e50*/  FMUL R13, R22, R57 ;  /* 0x00000039160d7220 */ /* 0x022fe20000400000 */
[----:B------:R-:W-:Y:S01]  /*2e60*/  ISETP.GT.AND P0, PT, R0, RZ, P2 ;  /* 0x000000ff0000720c */ /* 0x000fe20001704270 */
[----:B------:R-:W-:Y:S02]  /*2e70*/  BSSY B1, `(.L_x_72) ;  /* 0x0000005000017945 */ /* 0x000fe40003800000 */
[----:B------:R-:W-:-:S05]  /*2e80*/  FFMA R13, R44, R56, R13 ;  /* 0x000000382c0d7223 */ /* 0x000fca000000000d */
[----:B------:R1:W-:Y:S05]  /*2e90*/  @P3 STG.E desc[UR36][R6.64+0xa0], R13 ;  /* 0x0000a00d06003986 */ /* 0x0003ea000c101924 */
[----:B------:R-:W-:Y:S05]  /*2ea0*/  @!P0 BRA `(.L_x_73) ;  /* 0x0000000000048947 */ /* 0x000fea0003800000 */
[----:B------:R0:W5:Y:S02]  /*2eb0*/  LDG.E.LTC128B R22, desc[UR36][R4.64+0xa4] ;  /* 0x0000a42404167981 */ /* 0x000164000c1e1920 */
.L_x_73:
[----:B------:R-:W-:Y:S05]  /*2ec0*/  BSYNC B1 ;  /* 0x0000000000017941 */ /* 0x000fea0003800000 */
.L_x_72:
[----:B-----5:R-:W-:Y:S01]  /*2ed0*/  FMUL R2, R22, R57 ;  /* 0x0000003916027220 */ /* 0x020fe20000400000 */
[----:B------:R-:W-:Y:S01]  /*2ee0*/  ISETP.GT.AND P1, PT, R0, 0x8, P1 ;  /* 0x000000080000780c */ /* 0x000fe20000f24270 */
[----:B------:R-:W-:Y:S02]  /*2ef0*/  BSSY B1, `(.L_x_74) ;  /* 0x0000005000017945 */ /* 0x000fe40003800000 */
[----:B------:R-:W-:-:S05]  /*2f00*/  FFMA R45, R45, R56, R2 ;  /* 0x000000382d2d7223 */ /* 0x000fca0000000002 */
[----:B------:R0:W-:Y:S05]  /*2f10*/  @P0 STG.E desc[UR36][R6.64+0xa4], R45 ;  /* 0x0000a42d06000986 */ /* 0x0001ea000c101924 */
[----:B------:R-:W-:Y:S05]  /*2f20*/  @!P1 BRA `(.L_x_75) ;  /* 0x0000000000049947 */ /* 0x000fea0003800000 */
[----:B------:R0:W5:Y:S02]  /*2f30*/  LDG.E.LTC128B R22, desc[UR36][R8.64+0xa0] ;  /* 0x0000a02408167981 */ /* 0x000164000c1e1920 */
.L_x_75:
[----:B------:R-:W-:Y:S05]  /*2f40*/  BSYNC B1 ;  /* 0x0000000000017941 */ /* 0x000fea0003800000 */
.L_x_74:
        /* <DEDUP_REMOVED lines=8> */
.L_x_77:
[----:B------:R-:W-:Y:S05]  /*2fd0*/  BSYNC B1 ;  /* 0x0000000000017941 */ /* 0x000fea0003800000 */
.L_x_76:
        /* <DEDUP_REMOVED lines=8> */
.L_x_79:
[----:B------:R-:W-:Y:S05]  /*3060*/  BSYNC B1 ;  /* 0x0000000000017941 */ /* 0x000fea0003800000 */
.L_x_78:
[----:B-1---5:R-:W-:Y:S01]  /*3070*/  FMUL R13, R22, R57 ;  /* 0x00000039160d7220 */ /* 0x022fe20000400000 */
[----:B------:R-:W-:Y:S01]  /*3080*/  ISETP.GT.AND P2, PT, R0, RZ, P1 ;  /* 0x000000ff0000720c */ /* 0x000fe20000f44270 */
[----:B------:R-:W-:Y:S02]  /*3090*/  BSSY B1, `(.L_x_80) ;  /* 0x0000005000017945 */ /* 0x000fe40003800000 */
[----:B------:R-:W-:-:S05]  /*30a0*/  FFMA R13, R48, R56, R13 ;  /* 0x00000038300d7223 */ /* 0x000fca000000000d */
[----:B------:R1:W-:Y:S05]  /*30b0*/  @P3 STG.E desc[UR36][R6.64+0xc0], R13 ;  /* 0x0000c00d06003986 */ /* 0x0003ea000c101924 */
[----:B------:R-:W-:Y:S05]  /*30c0*/  @!P2 BRA `(.L_x_81) ;  /* 0x000000000004a947 */ /* 0x000fea0003800000 */
[----:B------:R0:W5:Y:S02]  /*30d0*/  LDG.E.LTC128B R22, desc[UR36][R4.64+0xc4] ;  /* 0x0000c42404167981 */ /* 0x000164000c1e1920 */
.L_x_81:
[----:B------:R-:W-:Y:S05]  /*30e0*/  BSYNC B1 ;  /* 0x0000000000017941 */ /* 0x000fea0003800000 */
.L_x_80:
[----:B-----5:R-:W-:Y:S01]  /*30f0*/  FMUL R2, R22, R57 ;  /* 0x0000003916027220 */ /* 0x020fe20000400000 */
[----:B------:R-:W-:Y:S01]  /*3100*/  ISETP.GT.AND P0, PT, R0, 0x8, P0 ;  /* 0x000000080000780c */ /* 0x000fe20000704270 */
[----:B------:R-:W-:Y:S02]  /*3110*/  BSSY B1, `(.L_x_82) ;  /* 0x0000005000017945 */ /* 0x000fe40003800000 */
[----:B------:R-:W-:-:S05]  /*3120*/  FFMA R49, R49, R56, R2 ;  /* 0x0000003831317223 */ /* 0x000fca0000000002 */
[----:B------:R0:W-:Y:S05]  /*3130*/  @P2 STG.E desc[UR36][R6.64+0xc4], R49 ;  /* 0x0000c43106002986 */ /* 0x0001ea000c101924 */
[----:B------:R-:W-:Y:S05]  /*3140*/  @!P0 BRA `(.L_x_83) ;  /* 0x0000000000048947 */ /* 0x000fea0003800000 */
[----:B------:R0:W5:Y:S02]  /*3150*/  LDG.E.LTC128B R22, desc[UR36][R8.64+0xc0] ;  /* 0x0000c02408167981 */ /* 0x000164000c1e1920 */
.L_x_83:
[----:B------:R-:W-:Y:S05]  /*3160*/  BSYNC B1 ;  /* 0x0000000000017941 */ /* 0x000fea0003800000 */
.L_x_82:
        /* <DEDUP_REMOVED lines=8> */
.L_x_85:
[----:B------:R-:W-:Y:S05]  /*31f0*/  BSYNC B1 ;  /* 0x0000000000017941 */ /* 0x000fea0003800000 */
.L_x_84:
[----:B-----5:R-:W-:Y:S01]  /*3200*/  FMUL R2, R22, R57 ;  /* 0x0000003916027220 */ /* 0x020fe20000400000 */
[----:B------:R-:W-:Y:S01]  /*3210*/  ISETP.GT.AND P0, PT, R3, 0x39, PT ;  /* 0x000000390300780c */ /* 0x000fe20003f04270 */
[----:B------:R-:W-:Y:S01]  /*3220*/  @P1 IMAD.MOV.U32 R3, RZ, RZ, R11 ;  /* 0x000000ffff031224 */ /* 0x000fe200078e000b */
[----:B------:R-:W-:Y:S01]  /*3230*/  ISETP.GT.AND P3, PT, R0, RZ, P2 ;  /* 0x000000ff0000720c */ /* 0x000fe20001764270 */
[----:B------:R-:W-:Y:S01]  /*3240*/  FFMA R51, R51, R56, R2 ;  /* 0x0000003833337223 */ /* 0x000fe20000000002 */
[----:B------:R-:W-:Y:S01]  /*3250*/  @P1 IMAD.MOV.U32 R2, RZ, RZ, R10 ;  /* 0x000000ffff021224 */ /* 0x000fe200078e000a */
[----:B------:R-:W-:Y:S04]  /*3260*/  BSSY B1, `(.L_x_86) ;  /* 0x0000004000017945 */ /* 0x000fe80003800000 */
[----:B------:R0:W-:Y:S06]  /*3270*/  @P1 STG.E desc[UR36][R2.64+0xc4], R51 ;  /* 0x0000c43302001986 */ /* 0x0001ec000c101924 */
[----:B------:R-:W-:Y:S05]  /*3280*/  @!P3 BRA `(.L_x_87) ;  /* 0x000000000004b947 */ /* 0x000fea0003800000 */
[----:B------:R0:W5:Y:S02]  /*3290*/  LDG.E.LTC128B R22, desc[UR36][R4.64+0xe0] ;  /* 0x0000e02404167981 */ /* 0x000164000c1e1920 */
.L_x_87:
[----:B------:R-:W-:Y:S05]  /*32a0*/  BSYNC B1 ;  /* 0x0000000000017941 */ /* 0x000fea0003800000 */
.L_x_86:
[----:B0----5:R-:W-:Y:S01]  /*32b0*/  FMUL R3, R22, R57 ;  /* 0x0000003916037220 */ /* 0x021fe20000400000 */
[----:B------:R-:W-:Y:S01]  /*32c0*/  @P3 IMAD.MOV.U32 R2, RZ, RZ, R6 ;  /* 0x000000ffff023224 */ /* 0x000fe200078e0006 */
[----:B------:R-:W-:Y:S01]  /*32d0*/  ISETP.GT.AND P1, PT, R0, RZ, P0 ;  /* 0x000000ff0000720c */ /* 0x000fe20000724270 */
[----:B------:R-:W-:Y:S01]  /*32e0*/  BSSY B1, `(.L_x_88) ;  /* 0x0000006000017945 */ /* 0x000fe20003800000 */
[----:B-1----:R-:W-:Y:S01]  /*32f0*/  FFMA R13, R52, R56, R3 ;  /* 0x00000038340d7223 */ /* 0x002fe20000000003 */
[----:B------:R-:W-:-:S05]  /*3300*/  @P3 IMAD.MOV.U32 R3, RZ, RZ, R7 ;  /* 0x000000ffff033224 */ /* 0x000fca00078e0007 */
[----:B------:R0:W-:Y:S05]  /*3310*/  @P3 STG.E desc[UR36][R2.64+0xe0], R13 ;  /* 0x0000e00d02003986 */ /* 0x0001ea000c101924 */
[----:B------:R-:W-:Y:S05]  /*3320*/  @!P1 BRA `(.L_x_89) ;  /* 0x0000000000049947 */ /* 0x000fea0003800000 */
[----:B------:R1:W5:Y:S02]  /*3330*/  LDG.E.LTC128B R22, desc[UR36][R4.64+0xe4] ;  /* 0x0000e42404167981 */ /* 0x000364000c1e1920 */
.L_x_89:
[----:B------:R-:W-:Y:S05]  /*3340*/  BSYNC B1 ;  /* 0x0000000000017941 */ /* 0x000fea0003800000 */
.L_x_88:
[----:B0----5:R-:W-:Y:S01]  /*3350*/  FMUL R2, R22, R57 ;  /* 0x0000003916027220 */ /* 0x021fe20000400000 */
[----:B------:R-:W-:Y:S01]  /*3360*/  ISETP.GT.AND P2, PT, R0, 0x8, P2 ;  /* 0x000000080000780c */ /* 0x000fe20001744270 */
[----:B------:R-:W-:Y:S02]  /*3370*/  BSSY B1, `(.L_x_90) ;  /* 0x0000005000017945 */ /* 0x000fe40003800000 */
[----:B------:R-:W-:-:S05]  /*3380*/  FFMA R53, R53, R56, R2 ;  /* 0x0000003835357223 */ /* 0x000fca0000000002 */
[----:B------:R0:W-:Y:S05]  /*3390*/  @P1 STG.E desc[UR36][R6.64+0xe4], R53 ;  /* 0x0000e43506001986 */ /* 0x0001ea000c101924 */
[----:B------:R-:W-:Y:S05]  /*33a0*/  @!P2 BRA `(.L_x_91) ;  /* 0x000000000004a947 */ /* 0x000fea0003800000 */
[----:B------:R0:W5:Y:S02]  /*33b0*/  LDG.E.LTC128B R22, desc[UR36][R8.64+0xe0] ;  /* 0x0000e02408167981 */ /* 0x000164000c1e1920 */
.L_x_91:
[----:B------:R-:W-:Y:S05]  /*33c0*/  BSYNC B1 ;  /* 0x0000000000017941 */ /* 0x000fea0003800000 */
.L_x_90:
[----:B-----5:R-:W-:Y:S01]  /*33d0*/  FMUL R3, R22, R57 ;  /* 0x0000003916037220 */ /* 0x020fe20000400000 */
[----:B------:R-:W-:Y:S01]  /*33e0*/  @P2 IMAD.MOV.U32 R2, RZ, RZ, R10 ;  /* 0x000000ffff022224 */ /* 0x000fe200078e000a */
[----:B------:R-:W-:Y:S01]  /*33f0*/  ISETP.GT.AND P0, PT, R0, 0x8, P0 ;  /* 0x000000080000780c */ /* 0x000fe20000704270 */
[----:B------:R-:W-:Y:S01]  /*3400*/  BSSY B1, `(.L_x_92) ;  /* 0x0000006000017945 */ /* 0x000fe20003800000 */
[----:B-1--4-:R-:W-:Y:S01]  /*3410*/  FFMA R5, R54, R56, R3 ;  /* 0x0000003836057223 */ /* 0x012fe20000000003 */
[----:B------:R-:W-:-:S05]  /*3420*/  @P2 IMAD.MOV.U32 R3, RZ, RZ, R11 ;  /* 0x000000ffff032224 */ /* 0x000fca00078e000b */
[----:B------:R1:W-:Y:S05]  /*3430*/  @P2 STG.E desc[UR36][R2.64+0xe0], R5 ;  /* 0x0000e00502002986 */ /* 0x0003ea000c101924 */
[----:B------:R-:W-:Y:S05]  /*3440*/  @!P0 BRA `(.L_x_93) ;  /* 0x0000000000048947 */ /* 0x000fea0003800000 */
[----:B------:R4:W5:Y:S02]  /*3450*/  LDG.E.LTC128B R22, desc[UR36][R8.64+0xe4] ;  /* 0x0000e42408167981 */ /* 0x000964000c1e1920 */
.L_x_93:
[----:B------:R-:W-:Y:S05]  /*3460*/  BSYNC B1 ;  /* 0x0000000000017941 */ /* 0x000fea0003800000 */
.L_x_92:
[----:B-----5:R-:W-:-:S04]  /*3470*/  FMUL R22, R22, R57 ;  /* 0x0000003916167220 */ /* 0x020fc80000400000 */
[----:B------:R-:W-:Y:S01]  /*3480*/  FFMA R55, R55, R56, R22 ;  /* 0x0000003837377223 */ /* 0x000fe20000000016 */
[----:B------:R-:W-:Y:S06]  /*3490*/  @!P0 BRA `(.L_x_94) ;  /* 0x0000000800088947 */ /* 0x000fec0003800000 */
[----:B------:R0:W-:Y:S01]  /*34a0*/  STG.E desc[UR36][R10.64+0xe4], R55 ;  /* 0x0000e4370a007986 */ /* 0x0001e2000c101924 */
[----:B------:R-:W-:Y:S05]  /*34b0*/  BRA `(.L_x_94) ;  /* 0x0000000800007947 */ /* 0x000fea0003800000 */
.L_x_33:
[----:B------:R-:W-:Y:S01]  /*34c0*/  ISETP.GT.AND P3, PT, R3, 0x1, PT ;  /* 0x000000010300780c */ /* 0x000fe20003f64270 */
[----:B------:R-:W-:Y:S01]  /*34d0*/  ULDC.64 UR4, c[0x0][0x5c0] ;  /* 0x0001700000047ab9 */ /* 0x000fe20000000a00 */
[-C--:B------:R-:W-:Y:S01]  /*34e0*/  FMUL R9, R24, R56.reuse ;  /* 0x0000003818097220 */ /* 0x080fe20000400000 */
[----:B------:R-:W-:Y:S01]  /*34f0*/  LEA R4, P1, R70, UR4, 0x2 ;  /* 0x0000000446047c11 */ /* 0x000fe2000f8210ff */
[-C--:B------:R-:W-:Y:S01]  /*3500*/  FMUL R25, R25, R56.reuse ;  /* 0x0000003819197220 */ /* 0x080fe20000400000 */
[----:B------:R-:W-:Y:S01]  /*3510*/  ISETP.GT.AND P2, PT, R0, RZ, P3 ;  /* 0x000000ff0000720c */ /* 0x000fe20001f44270 */
[-C--:B------:R-:W-:Y:S01]  /*3520*/  FMUL R27, R27, R56.reuse ;  /* 0x000000381b1b7220 */ /* 0x080fe20000400000 */
[----:B------:R-:W-:Y:S01]  /*3530*/  LEA.HI.X R5, R70, UR5, R7, 0x2, P1 ;  /* 0x0000000546057c11 */ /* 0x000fe200088f1407 */
[-C--:B------:R-:W-:Y:S01]  /*3540*/  FMUL R11, R28, R56.reuse ;  /* 0x000000381c0b7220 */ /* 0x080fe20000400000 */
[----:B------:R-:W-:Y:S01]  /*3550*/  ISETP.GT.AND P0, PT, R0, 0x8, P0 ;  /* 0x000000080000780c */ /* 0x000fe20000704270 */
[----:B------:R-:W-:Y:S01]  /*3560*/  FMUL R29, R29, R56 ;  /* 0x000000381d1d7220 */ /* 0x000fe20000400000 */
[C---:B------:R-:W-:Y:S01]  /*3570*/  SHF.L.U64.HI R75, R74.reuse, 0x5, R75 ;  /* 0x000000054a4b7819 */ /* 0x040fe2000001024b */
[----:B------:R1:W-:Y:S01]  /*3580*/  @P4 STG.E desc[UR36][R4.64], R9 ;  /* 0x0000000904004986 */ /* 0x0003e2000c101924 */
[----:B------:R-:W-:Y:S01]  /*3590*/  LEA R6, P1, R74, R4, 0x5 ;  /* 0x000000044a067211 */ /* 0x000fe200078228ff */
[-C--:B------:R-:W-:Y:S01]  /*35a0*/  FMUL R31, R31, R56.reuse ;  /* 0x000000381f1f7220 */ /* 0x080fe20000400000 */
[----:B------:R-:W-:Y:S01]  /*35b0*/  ISETP.GT.AND P5, PT, R3, 0x8, PT ;  /* 0x000000080300780c */ /* 0x000fe20003fa4270 */
[-C--:B------:R-:W-:Y:S01]  /*35c0*/  FMUL R33, R33, R56.reuse ;  /* 0x0000003821217220 */ /* 0x080fe20000400000 */
[C---:B------:R-:W-:Y:S01]  /*35d0*/  ISETP.GT.AND P3, PT, R0.reuse, 0x8, P3 ;  /* 0x000000080000780c */ /* 0x040fe20001f64270 */
[----:B------:R-:W-:Y:S01]  /*35e0*/  @P2 STG.E desc[UR36][R4.64+0x4], R25 ;  /* 0x0000041904002986 */ /* 0x000fe2000c101924 */
[----:B------:R-:W-:Y:S01]  /*35f0*/  ISETP.GT.AND P4, PT, R3, 0x9, PT ;  /* 0x000000090300780c */ /* 0x000fe20003f84270 */
[----:B------:R-:W-:Y:S01]  /*3600*/  IMAD.X R7, R75, 0x1, R5, P1 ;  /* 0x000000014b077824 */ /* 0x000fe200008e0605 */
[C---:B------:R-:W-:Y:S01]  /*3610*/  ISETP.GT.AND P2, PT, R0.reuse, RZ, P5 ;  /* 0x000000ff0000720c */ /* 0x040fe20002f44270 */
[-C--:B------:R-:W-:Y:S01]  /*3620*/  FMUL R35, R35, R56.reuse ;  /* 0x0000003823237220 */ /* 0x080fe20000400000 */
[----:B------:R-:W-:Y:S01]  /*3630*/  ISETP.GT.AND P1, PT, R0, RZ, P4 ;  /* 0x000000ff0000720c */ /* 0x000fe20002724270 */
[-C--:B-1----:R-:W-:Y:S01]  /*3640*/  FMUL R9, R26, R56.reuse ;  /* 0x000000381a097220 */ /* 0x082fe20000400000 */
[C---:B------:R-:W-:Y:S01]  /*3650*/  ISETP.GT.AND P4, PT, R0.reuse, 0x8, P4 ;  /* 0x000000080000780c */ /* 0x040fe20002784270 */
[-C--:B------:R-:W-:Y:S01]  /*3660*/  FMUL R37, R37, R56.reuse ;  /* 0x0000003825257220 */ /* 0x080fe20000400000 */
[-C--:B------:R-:W-:Y:S01]  /*3670*/  FMUL R39, R39, R56.reuse ;  /* 0x0000003827277220 */ /* 0x080fe20000400000 */
[-C--:B------:R-:W-:Y:S01]  /*3680*/  FMUL R41, R41, R56.reuse ;  /* 0x0000003829297220 */ /* 0x080fe20000400000 */
[----:B------:R1:W-:Y:S01]  /*3690*/  @P0 STG.E desc[UR36][R6.64], R9 ;  /* 0x0000000906000986 */ /* 0x0003e2000c101924 */
[C---:B------:R-:W-:Y:S01]  /*36a0*/  ISETP.GT.AND P0, PT, R0.reuse, 0x8, P5 ;  /* 0x000000080000780c */ /* 0x040fe20002f04270 */
[-C--:B------:R-:W-:Y:S01]  /*36b0*/  FMUL R43, R43, R56.reuse ;  /* 0x000000382b2b7220 */ /* 0x080fe20000400000 */
[C---:B------:R-:W-:Y:S01]  /*36c0*/  ISETP.GT.AND P5, PT, R3.reuse, 0x10, PT ;  /* 0x000000100300780c */ /* 0x040fe20003fa4270 */
[----:B------:R-:W-:Y:S01]  /*36d0*/  @P3 STG.E desc[UR36][R6.64+0x4], R27 ;  /* 0x0000041b06003986 */ /* 0x000fe2000c101924 */
[----:B------:R-:W-:Y:S01]  /*36e0*/  ISETP.GT.AND P3, PT, R3, 0x11, PT ;  /* 0x000000110300780c */ /* 0x000fe20003f64270 */
[-C--:B------:R-:W-:Y:S01]  /*36f0*/  FMUL R45, R45, R56.reuse ;  /* 0x000000382d2d7220 */ /* 0x080fe20000400000 */
[-C--:B------:R-:W-:Y:S01]  /*3700*/  FMUL R47, R47, R56.reuse ;  /* 0x000000382f2f7220 */ /* 0x080fe20000400000 */
[----:B------:R2:W-:Y:S01]  /*3710*/  @P2 STG.E desc[UR36][R4.64+0x20], R11 ;  /* 0x0000200b04002986 */ /* 0x0005e2000c101924 */
[----:B------:R-:W-:Y:S01]  /*3720*/  ISETP.GT.AND P2, PT, R0, RZ, P5 ;  /* 0x000000ff0000720c */ /* 0x000fe20002f44270 */
[-C--:B------:R-:W-:Y:S01]  /*3730*/  FMUL R49, R49, R56.reuse ;  /* 0x0000003831317220 */ /* 0x080fe20000400000 */
[-C--:B------:R-:W-:Y:S01]  /*3740*/  FMUL R51, R51, R56.reuse ;  /* 0x0000003833337220 */ /* 0x080fe20000400000 */
[-C--:B-1----:R-:W-:Y:S01]  /*3750*/  FMUL R9, R30, R56.reuse ;  /* 0x000000381e097220 */ /* 0x082fe20000400000 */
[----:B------:R-:W-:Y:S01]  /*3760*/  @P1 STG.E desc[UR36][R4.64+0x24], R29 ;  /* 0x0000241d04001986 */ /* 0x000fe2000c101924 */
[C---:B------:R-:W-:Y:S01]  /*3770*/  ISETP.GT.AND P1, PT, R0.reuse, RZ, P3 ;  /* 0x000000ff0000720c */ /* 0x040fe20001f24270 */
[-C--:B------:R-:W-:Y:S01]  /*3780*/  FMUL R53, R53, R56.reuse ;  /* 0x0000003835357220 */ /* 0x080fe20000400000 */
[C---:B------:R-:W-:Y:S01]  /*3790*/  ISETP.GT.AND P3, PT, R0.reuse, 0x8, P3 ;  /* 0x000000080000780c */ /* 0x040fe20001f64270 */
[----:B------:R1:W-:Y:S01]  /*37a0*/  @P0 STG.E desc[UR36][R6.64+0x20], R9 ;  /* 0x0000200906000986 */ /* 0x0003e2000c101924 */
[----:B------:R-:W-:Y:S01]  /*37b0*/  ISETP.GT.AND P0, PT, R0, 0x8, P5 ;  /* 0x000000080000780c */ /* 0x000fe20002f04270 */
[-C--:B0-----:R-:W-:Y:S01]  /*37c0*/  FMUL R13, R54, R56.reuse ;  /* 0x00000038360d7220 */ /* 0x081fe20000400000 */
[-C--:B--2---:R-:W-:Y:S01]  /*37d0*/  FMUL R11, R32, R56.reuse ;  /* 0x00000038200b7220 */ /* 0x084fe20000400000 */
[C---:B------:R-:W-:Y:S01]  /*37e0*/  ISETP.GT.AND P5, PT, R3.reuse, 0x18, PT ;  /* 0x000000180300780c */ /* 0x040fe20003fa4270 */
[----:B------:R-:W-:Y:S01]  /*37f0*/  @P4 STG.E desc[UR36][R6.64+0x24], R31 ;  /* 0x0000241f06004986 */ /* 0x000fe2000c101924 */
[----:B------:R-:W-:Y:S01]  /*3800*/  ISETP.GT.AND P4, PT, R3, 0x19, PT ;  /* 0x000000190300780c */ /* 0x000fe20003f84270 */
[----:B------:R-:W-:-:S02]  /*3810*/  FMUL R55, R55, R56 ;  /* 0x0000003837377220 */ /* 0x000fc40000400000 */
[----:B------:R0:W-:Y:S01]  /*3820*/  @P2 STG.E desc[UR36][R4.64+0x40], R11 ;  /* 0x0000400b04002986 */ /* 0x0001e2000c101924 */
[----:B------:R-:W-:Y:S01]  /*3830*/  ISETP.GT.AND P2, PT, R0, RZ, P5 ;  /* 0x000000ff0000720c */ /* 0x000fe20002f44270 */
[-C--:B-1----:R-:W-:Y:S02]  /*3840*/  FMUL R9, R34, R56.reuse ;  /* 0x0000003822097220 */ /* 0x082fe40000400000 */
[----:B------:R-:W-:Y:S01]  /*3850*/  @P1 STG.E desc[UR36][R4.64+0x44], R33 ;  /* 0x0000442104001986 */ /* 0x000fe2000c101924 */
[C---:B------:R-:W-:Y:S02]  /*3860*/  ISETP.GT.AND P1, PT, R0.reuse, RZ, P4 ;  /* 0x000000ff0000720c */ /* 0x040fe40002724270 */
[C---:B------:R-:W-:Y:S01]  /*3870*/  ISETP.GT.AND P4, PT, R0.reuse, 0x8, P4 ;  /* 0x000000080000780c */ /* 0x040fe20002784270 */
[----:B------:R1:W-:Y:S01]  /*3880*/  @P0 STG.E desc[UR36][R6.64+0x40], R9 ;  /* 0x0000400906000986 */ /* 0x0003e2000c101924 */
[----:B------:R-:W-:Y:S02]  /*3890*/  ISETP.GT.AND P0, PT, R0, 0x8, P5 ;  /* 0x000000080000780c */ /* 0x000fe40002f04270 */
[----:B------:R-:W-:Y:S01]  /*38a0*/  ISETP.GT.AND P5, PT, R3, 0x20, PT ;  /* 0x000000200300780c */ /* 0x000fe20003fa4270 */
[----:B0-----:R-:W-:Y:S01]  /*38b0*/  FMUL R11, R36, R56 ;  /* 0x00000038240b7220 */ /* 0x001fe20000400000 */
[----:B------:R-:W-:Y:S02]  /*38c0*/  @P3 STG.E desc[UR36][R6.64+0x44], R35 ;  /* 0x0000442306003986 */ /* 0x000fe4000c101924 */
[----:B------:R-:W-:-:S02]  /*38d0*/  ISETP.GT.AND P3, PT, R0, RZ, P5 ;  /* 0x000000ff0000720c */ /* 0x000fc40002f64270 */
[----:B------:R0:W-:Y:S01]  /*38e0*/  @P2 STG.E desc[UR36][R4.64+0x60], R11 ;  /* 0x0000600b04002986 */ /* 0x0001e2000c101924 */
[----:B------:R-:W-:Y:S01]  /*38f0*/  ISETP.GT.AND P2, PT, R3, 0x21, PT ;  /* 0x000000210300780c */ /* 0x000fe20003f44270 */
[-C--:B-1----:R-:W-:Y:S02]  /*3900*/  FMUL R9, R38, R56.reuse ;  /* 0x0000003826097220 */ /* 0x082fe40000400000 */
[----:B------:R-:W-:Y:S01]  /*3910*/  @P1 STG.E desc[UR36][R4.64+0x64], R37 ;  /* 0x0000642504001986 */ /* 0x000fe2000c101924 */
[C---:B------:R-:W-:Y:S02]  /*3920*/  ISETP.GT.AND P1, PT, R0.reuse, RZ, P2 ;  /* 0x000000ff0000720c */ /* 0x040fe40001724270 */
[C---:B------:R-:W-:Y:S01]  /*3930*/  ISETP.GT.AND P2, PT, R0.reuse, 0x8, P2 ;  /* 0x000000080000780c */ /* 0x040fe20001744270 */
[----:B------:R1:W-:Y:S01]  /*3940*/  @P0 STG.E desc[UR36][R6.64+0x60], R9 ;  /* 0x0000600906000986 */ /* 0x0003e2000c101924 */
[----:B------:R-:W-:Y:S01]  /*3950*/  ISETP.GT.AND P0, PT, R0, 0x8, P5 ;  /* 0x000000080000780c */ /* 0x000fe20002f04270 */
[----:B0-----:R-:W-:-:S02]  /*3960*/  FMUL R11, R40, R56 ;  /* 0x00000038280b7220 */ /* 0x001fc40000400000 */
[----:B------:R-:W-:Y:S04]  /*3970*/  @P4 STG.E desc[UR36][R6.64+0x64], R39 ;  /* 0x0000642706004986 */ /* 0x000fe8000c101924 */
[----:B------:R0:W-:Y:S01]  /*3980*/  @P3 STG.E desc[UR36][R4.64+0x80], R11 ;  /* 0x0000800b04003986 */ /* 0x0001e2000c101924 */
[C---:B------:R-:W-:Y:S01]  /*3990*/  ISETP.GT.AND P3, PT, R3.reuse, 0x28, PT ;  /* 0x000000280300780c */ /* 0x040fe20003f64270 */
[----:B-1----:R-:W-:Y:S02]  /*39a0*/  FMUL R9, R42, R56 ;  /* 0x000000382a097220 */ /* 0x002fe40000400000 */
[----:B------:R-:W-:Y:S01]  /*39b0*/  @P1 STG.E desc[UR36][R4.64+0x84], R41 ;  /* 0x0000842904001986 */ /* 0x000fe2000c101924 */
[----:B------:R-:W-:Y:S02]  /*39c0*/  ISETP.GT.AND P5, PT, R0, RZ, P3 ;  /* 0x000000ff0000720c */ /* 0x000fe40001fa4270 */
[C---:B------:R-:W-:Y:S01]  /*39d0*/  ISETP.GT.AND P1, PT, R3.reuse, 0x29, PT ;  /* 0x000000290300780c */ /* 0x040fe20003f24270 */
[----:B------:R1:W-:Y:S01]  /*39e0*/  @P0 STG.E desc[UR36][R6.64+0x80], R9 ;  /* 0x0000800906000986 */ /* 0x0003e2000c101924 */
[----:B------:R-:W-:-:S02]  /*39f0*/  ISETP.GT.AND P0, PT, R3, 0x30, PT ;  /* 0x000000300300780c */ /* 0x000fc40003f04270 */
[----:B------:R-:W-:Y:S01]  /*3a00*/  ISETP.GT.AND P4, PT, R0, RZ, P1 ;  /* 0x000000ff0000720c */ /* 0x000fe20000f84270 */
[-C--:B0-----:R-:W-:Y:S01]  /*3a10*/  FMUL R11, R44, R56.reuse ;  /* 0x000000382c0b7220 */ /* 0x081fe20000400000 */
[C---:B------:R-:W-:Y:S01]  /*3a20*/  ISETP.GT.AND P3, PT, R0.reuse, 0x8, P3 ;  /* 0x000000080000780c */ /* 0x040fe20001f64270 */
[----:B------:R-:W-:Y:S01]  /*3a30*/  @P2 STG.E desc[UR36][R6.64+0x84], R43 ;  /* 0x0000842b06002986 */ /* 0x000fe2000c101924 */
[C---:B------:R-:W-:Y:S02]  /*3a40*/  ISETP.GT.AND P1, PT, R0.reuse, 0x8, P1 ;  /* 0x000000080000780c */ /* 0x040fe40000f24270 */
[----:B------:R-:W-:Y:S01]  /*3a50*/  ISETP.GT.AND P2, PT, R3, 0x31, PT ;  /* 0x000000310300780c */ /* 0x000fe20003f44270 */
[----:B------:R0:W-:Y:S01]  /*3a60*/  @P5 STG.E desc[UR36][R4.64+0xa0], R11 ;  /* 0x0000a00b04005986 */ /* 0x0001e2000c101924 */
[----:B------:R-:W-:Y:S01]  /*3a70*/  ISETP.GT.AND P5, PT, R0, RZ, P0 ;  /* 0x000000ff0000720c */ /* 0x000fe200007a4270 */
[----:B-1----:R-:W-:Y:S01]  /*3a80*/  FMUL R9, R46, R56 ;  /* 0x000000382e097220 */ /* 0x002fe20000400000 */
[----:B------:R-:W-:-:S03]  /*3a90*/  ISETP.GT.AND P0, PT, R0, 0x8, P0 ;  /* 0x000000080000780c */ /* 0x000fc60000704270 */
[----:B------:R-:W-:Y:S01]  /*3aa0*/  @P4 STG.E desc[UR36][R4.64+0xa4], R45 ;  /* 0x0000a42d04004986 */ /* 0x000fe2000c101924 */
[C---:B------:R-:W-:Y:S02]  /*3ab0*/  ISETP.GT.AND P4, PT, R0.reuse, RZ, P2 ;  /* 0x000000ff0000720c */ /* 0x040fe40001784270 */
[----:B------:R-:W-:Y:S01]  /*3ac0*/  ISETP.GT.AND P2, PT, R0, 0x8, P2 ;  /* 0x000000080000780c */ /* 0x000fe20001744270 */
[----:B------:R1:W-:Y:S01]  /*3ad0*/  @P3 STG.E desc[UR36][R6.64+0xa0], R9 ;  /* 0x0000a00906003986 */ /* 0x0003e2000c101924 */
[C---:B------:R-:W-:Y:S01]  /*3ae0*/  ISETP.GT.AND P3, PT, R3.reuse, 0x39, PT ;  /* 0x000000390300780c */ /* 0x040fe20003f64270 */
[----:B0-----:R-:W-:Y:S02]  /*3af0*/  FMUL R11, R48, R56 ;  /* 0x00000038300b7220 */ /* 0x001fe40000400000 */
[----:B------:R-:W-:Y:S01]  /*3b00*/  @P1 STG.E desc[UR36][R6.64+0xa4], R47 ;  /* 0x0000a42f06001986 */ /* 0x000fe2000c101924 */
[----:B------:R-:W-:Y:S01]  /*3b10*/  ISETP.GT.AND P1, PT, R3, 0x38, PT ;  /* 0x000000380300780c */ /* 0x000fe20003f24270 */
[----:B------:R-:W-:-:S02]  /*3b20*/  @P5 IMAD.MOV.U32 R2, RZ, RZ, R4 ;  /* 0x000000ffff025224 */ /* 0x000fc400078e0004 */
[----:B------:R-:W-:Y:S02]  /*3b30*/  @P5 IMAD.MOV.U32 R3, RZ, RZ, R5 ;  /* 0x000000ffff035224 */ /* 0x000fe400078e0005 */
[----:B-1----:R-:W-:-:S03]  /*3b40*/  FMUL R9, R50, R56 ;  /* 0x0000003832097220 */ /* 0x002fc60000400000 */
[----:B------:R0:W-:Y:S01]  /*3b50*/  @P5 STG.E desc[UR36][R2.64+0xc0], R11 ;  /* 0x0000c00b02005986 */ /* 0x0001e2000c101924 */
[C---:B------:R-:W-:Y:S02]  /*3b60*/  ISETP.GT.AND P5, PT, R0.reuse, RZ, P3 ;  /* 0x000000ff0000720c */ /* 0x040fe40001fa4270 */
[----:B------:R-:W-:Y:S01]  /*3b70*/  ISETP.GT.AND P3, PT, R0, 0x8, P3 ;  /* 0x000000080000780c */ /* 0x000fe20001f64270 */
[----:B0-----:R-:W-:Y:S02]  /*3b80*/  @P4 IMAD.MOV.U32 R2, RZ, RZ, R4 ;  /* 0x000000ffff024224 */ /* 0x001fe400078e0004 */
[----:B------:R-:W-:Y:S01]  /*3b90*/  FMUL R11, R52, R56 ;  /* 0x00000038340b7220 */ /* 0x000fe20000400000 */
[----:B------:R-:W-:-:S05]  /*3ba0*/  @P4 IMAD.MOV.U32 R3, RZ, RZ, R5 ;  /* 0x000000ffff034224 */ /* 0x000fca00078e0005 */
[----:B------:R0:W-:Y:S01]  /*3bb0*/  @P4 STG.E desc[UR36][R2.64+0xc4], R49 ;  /* 0x0000c43102004986 */ /* 0x0001e2000c101924 */
[C---:B------:R-:W-:Y:S02]  /*3bc0*/  ISETP.GT.AND P4, PT, R0.reuse, RZ, P1 ;  /* 0x000000ff0000720c */ /* 0x040fe40000f84270 */
[----:B------:R-:W-:Y:S01]  /*3bd0*/  ISETP.GT.AND P1, PT, R0, 0x8, P1 ;  /* 0x000000080000780c */ /* 0x000fe20000f24270 */
[----:B0-----:R-:W-:Y:S02]  /*3be0*/  @P0 IMAD.MOV.U32 R2, RZ, RZ, R6 ;  /* 0x000000ffff020224 */ /* 0x001fe400078e0006 */
[----:B------:R-:W-:-:S05]  /*3bf0*/  @P0 IMAD.MOV.U32 R3, RZ, RZ, R7 ;  /* 0x000000ffff030224 */ /* 0x000fca00078e0007 */
[----:B------:R0:W-:Y:S02]  /*3c00*/  @P0 STG.E desc[UR36][R2.64+0xc0], R9 ;  /* 0x0000c00902000986 */ /* 0x0001e4000c101924 */
[----:B0-----:R-:W-:Y:S02]  /*3c10*/  @P2 IMAD.MOV.U32 R2, RZ, RZ, R6 ;  /* 0x000000ffff022224 */ /* 0x001fe400078e0006 */
[----:B------:R-:W-:-:S05]  /*3c20*/  @P2 IMAD.MOV.U32 R3, RZ, RZ, R7 ;  /* 0x000000ffff032224 */ /* 0x000fca00078e0007 */
[----:B------:R0:W-:Y:S02]  /*3c30*/  @P2 STG.E desc[UR36][R2.64+0xc4], R51 ;  /* 0x0000c43302002986 */ /* 0x0001e4000c101924 */
[----:B0-----:R-:W-:Y:S02]  /*3c40*/  @P4 IMAD.MOV.U32 R2, RZ, RZ, R4 ;  /* 0x000000ffff024224 */ /* 0x001fe400078e0004 */
[----:B------:R-:W-:-:S05]  /*3c50*/  @P4 IMAD.MOV.U32 R3, RZ, RZ, R5 ;  /* 0x000000ffff034224 */ /* 0x000fca00078e0005 */
[----:B------:R0:W-:Y:S04]  /*3c60*/  @P4 STG.E desc[UR36][R2.64+0xe0], R11 ;  /* 0x0000e00b02004986 */ /* 0x0001e8000c101924 */
[----:B------:R1:W-:Y:S01]  /*3c70*/  @P5 STG.E desc[UR36][R4.64+0xe4], R53 ;  /* 0x0000e43504005986 */ /* 0x0003e2000c101924 */
[----:B0-----:R-:W-:Y:S02]  /*3c80*/  @P1 IMAD.MOV.U32 R2, RZ, RZ, R6 ;  /* 0x000000ffff021224 */ /* 0x001fe400078e0006 */
[----:B------:R-:W-:-:S05]  /*3c90*/  @P1 IMAD.MOV.U32 R3, RZ, RZ, R7 ;  /* 0x000000ffff031224 */ /* 0x000fca00078e0007 */
[----:B------:R1:W-:Y:S04]  /*3ca0*/  @P1 STG.E desc[UR36][R2.64+0xe0], R13 ;  /* 0x0000e00d02001986 */ /* 0x0003e8000c101924 */
[----:B------:R1:W-:Y:S02]  /*3cb0*/  @P3 STG.E desc[UR36][R6.64+0xe4], R55 ;  /* 0x0000e43706003986 */ /* 0x0003e4000c101924 */
.L_x_94:
[----:B------:R-:W-:Y:S05]  /*3cc0*/  BSYNC B0 ;  /* 0x0000000000007941 */ /* 0x000fea0003800000 */
.L_x_32:
[----:B-1----:R-:W2:Y:S01]  /*3cd0*/  LDL.64 R2, [R1] ;  /* 0x0000000001027983 */ /* 0x002ea20000100a00 */
[----:B------:R-:W-:Y:S01]  /*3ce0*/  ULDC.64 UR4, c[0x0][0x650] ;  /* 0x0001940000047ab9 */ /* 0x000fe20000000a00 */
[----:B------:R1:W-:Y:S01]  /*3cf0*/  SYNCS.ARRIVE.TRANS64.A1T0 RZ, [R64+UR47], RZ ;  /* 0x000000ff40ff79a7 */ /* 0x0003e2000810002f */
[----:B------:R-:W-:Y:S01]  /*3d00*/  PRMT R0, RZ, 0x7610, R0 ;  /* 0x00007610ff007816 */ /* 0x000fe20000000000 */
[----:B------:R-:W-:Y:S02]  /*3d10*/  IMAD.MOV.U32 R19, RZ, RZ, -0x1 ;  /* 0xffffffffff137424 */ /* 0x000fe400078e00ff */
[----:B------:R-:W-:Y:S01]  /*3d20*/  IMAD.MOV.U32 R22, RZ, RZ, -0x1 ;  /* 0xffffffffff167424 */ /* 0x000fe200078e00ff */
[----:B--2---:R-:W-:-:S04]  /*3d30*/  LEA R18, P0, R2, R18, 0x1 ;  /* 0x0000001202127211 */ /* 0x004fc800078008ff */
[----:B------:R-:W-:Y:S01]  /*3d40*/  LEA.HI.X R17, R2, R17, R23, 0x1, P0 ;  /* 0x0000001102117211 */ /* 0x000fe200000f0c17 */
[----:B------:R-:W-:Y:S01]  /*3d50*/  IMAD.MOV.U32 R2, RZ, RZ, -0x1 ;  /* 0xffffffffff027424 */ /* 0x000fe200078e00ff */
[----:B------:R-:W-:-:S04]  /*3d60*/  ISETP.GE.U32.AND P0, PT, R18, UR4, PT ;  /* 0x0000000412007c0c */ /* 0x000fc8000bf06070 */
[----:B------:R-:W-:-:S13]  /*3d70*/  ISETP.GE.U32.AND.EX P0, PT, R17, UR5, PT, P0 ;  /* 0x0000000511007c0c */ /* 0x000fda000bf06100 */
[----:B-1----:R-:W-:Y:S05]  /*3d80*/  @P0 BRA `(.L_x_95) ;  /* 0x0000000400700947 */ /* 0x002fea0003800000 */
[----:B0--3--:R-:W0:Y:S01]  /*3d90*/  S2R R10, SR_CTAID.X ;  /* 0x00000000000a7919 */ /* 0x009e220000002500 */
[----:B----4-:R-:W1:Y:S01]  /*3da0*/  LDC.64 R8, c[0x0][0x628] ;  /* 0x00018a00ff087b82 */ /* 0x010e620000000a00 */
[----:B------:R-:W-:Y:S01]  /*3db0*/  ULDC UR4, c[0x0][0x150] ;  /* 0x0000540000047ab9 */ /* 0x000fe20000000800 */
[----:B------:R-:W-:Y:S01]  /*3dc0*/  IMAD.MOV.U32 R6, RZ, RZ, R18 ;  /* 0x000000ffff067224 */ /* 0x000fe200078e0012 */
[----:B------:R-:W2:Y:S01]  /*3dd0*/  S2R R20, SR_CTAID.Y ;  /* 0x0000000000147919 */ /* 0x000ea20000002600 */
[----:B------:R-:W-:-:S04]  /*3de0*/  IMAD.MOV.U32 R7, RZ, RZ, R17 ;  /* 0x000000ffff077224 */ /* 0x000fc800078e0011 */
[----:B------:R-:W3:Y:S08]  /*3df0*/  LDC R15, c[0x0][0x144] ;  /* 0x00005100ff0f7b82 */ /* 0x000ef00000000800 */
[----:B------:R-:W4:Y:S08]  /*3e00*/  LDC R0, c[0x0][0x630] ;  /* 0x00018c00ff007b82 */ /* 0x000f300000000800 */
[----:B------:R-:W2:Y:S01]  /*3e10*/  LDC.64 R12, c[0x0][0x620] ;  /* 0x00018800ff0c7b82 */ /* 0x000ea20000000a00 */
[----:B-1----:R-:W-:-:S04]  /*3e20*/  ISETP.NE.U32.AND P0, PT, R8, RZ, PT ;  /* 0x000000ff0800720c */ /* 0x002fc80003f05070 */
[----:B------:R-:W-:Y:S02]  /*3e30*/  ISETP.NE.AND.EX P0, PT, R9, RZ, PT, P0 ;  /* 0x000000ff0900720c */ /* 0x000fe40003f05300 */
[----:B0-----:R-:W-:-:S05]  /*3e40*/  I2FP.F32.U32 R2, R10 ;  /* 0x0000000a00027245 */ /* 0x001fca0000201000 */
[----:B------:R-:W-:-:S04]  /*3e50*/  FMUL R2, R2, UR4 ;  /* 0x0000000402027c20 */ /* 0x000fc80008400000 */
[----:B------:R0:W1:Y:S02]  /*3e60*/  F2I.U32.TRUNC.NTZ R14, R2 ;  /* 0x00000002000e7305 */ /* 0x000064000020f000 */
[----:B---34-:R-:W-:Y:S05]  /*3e70*/  @!P0 BRA `(.L_x_96) ;  /* 0x0000000000288947 */ /* 0x018fea0003800000 */
[----:B------:R-:W3:Y:S02]  /*3e80*/  LDC R3, c[0x0][0x634] ;  /* 0x00018d00ff037b82 */ /* 0x000ee40000000800 */
[----:B---3--:R-:W-:-:S05]  /*3e90*/  IADD3 R7, P0, R18, R3, RZ ;  /* 0x0000000312077210 */ /* 0x008fca0007f1e0ff */
[----:B------:R-:W-:-:S04]  /*3ea0*/  IMAD.X R11, RZ, RZ, R17, P0 ;  /* 0x000000ffff0b7224 */ /* 0x000fc800000e0611 */
[----:B0-----:R-:W-:-:S04]  /*3eb0*/  IMAD.WIDE.U32 R2, R11, R8, RZ ;  /* 0x000000080b027225 */ /* 0x001fc800078e00ff */
[----:B------:R-:W-:-:S04]  /*3ec0*/  IMAD.WIDE.U32 R4, P0, R7, R9, R2 ;  /* 0x0000000907047225 */ /* 0x000fc80007800002 */
[----:B------:R-:W-:-:S04]  /*3ed0*/  IMAD.WIDE.U32 R2, R7, R8, RZ ;  /* 0x0000000807027225 */ /* 0x000fc800078e00ff */
[----:B------:R-:W-:Y:S01]  /*3ee0*/  IMAD.X R7, RZ, RZ, RZ, P0 ;  /* 0x000000ffff077224 */ /* 0x000fe200000e06ff */
[----:B------:R-:W-:Y:S01]  /*3ef0*/  IADD3 RZ, P0, R3, R4, RZ ;  /* 0x0000000403ff7210 */ /* 0x000fe20007f1e0ff */
[----:B------:R-:W-:-:S04]  /*3f00*/  IMAD.MOV.U32 R6, RZ, RZ, R5 ;  /* 0x000000ffff067224 */ /* 0x000fc800078e0005 */
[----:B------:R-:W-:-:S08]  /*3f10*/  IMAD.WIDE.U32.X R6, R11, R9, R6, P0 ;  /* 0x000000090b067225 */ /* 0x000fd000000e0406 */
.L_x_96:
[----:B------:R-:W3:Y:S01]  /*3f20*/  LDC.64 R26, c[0x0][0x640] ;  /* 0x00019000ff1a7b82 */ /* 0x000ee20000000a00 */
[-C--:B------:R-:W-:Y:S01]  /*3f30*/  SHF.R.U64 R11, R6, R0.reuse, R7 ;  /* 0x00000000060b7219 */ /* 0x080fe20000001207 */
[----:B------:R-:W-:Y:S01]  /*3f40*/  IMAD.MOV.U32 R19, RZ, RZ, R17 ;  /* 0x000000ffff137224 */ /* 0x000fe200078e0011 */
[----:B------:R-:W-:Y:S01]  /*3f50*/  SHF.R.U32.HI R0, RZ, R0, R7 ;  /* 0x00000000ff007219 */ /* 0x000fe20000011607 */
[----:B-1----:R-:W-:Y:S01]  /*3f60*/  IMAD.MOV R14, RZ, RZ, -R14 ;  /* 0x000000ffff0e7224 */ /* 0x002fe200078e0a0e */
[----:B------:R-:W-:Y:S01]  /*3f70*/  IADD3 R5, P0, RZ, -R11, RZ ;  /* 0x8000000bff057210 */ /* 0x000fe20007f1e0ff */
[----:B------:R-:W-:Y:S01]  /*3f80*/  ULDC UR4, c[0x0][0x154] ;  /* 0x0000550000047ab9 */ /* 0x000fe20000000800 */
[----:B------:R-:W-:Y:S01]  /*3f90*/  IMAD.MOV.U32 R7, RZ, RZ, 0x1 ;  /* 0x00000001ff077424 */ /* 0x000fe200078e00ff */
[----:B------:R-:W1:Y:S01]  /*3fa0*/  LDC R4, c[0x0][0x618] ;  /* 0x00018600ff047b82 */ /* 0x000e620000000800 */
[----:B------:R-:W-:Y:S02]  /*3fb0*/  IMAD R22, R15, R14, R10 ;  /* 0x0000000e0f167224 */ /* 0x000fe400078e020a */
[----:B------:R-:W-:-:S04]  /*3fc0*/  IMAD.X R3, RZ, RZ, ~R0, P0 ;  /* 0x000000ffff037224 */ /* 0x000fc800000e0e00 */
[-C--:B--2---:R-:W-:Y:S01]  /*3fd0*/  IMAD R0, R3, R12.reuse, RZ ;  /* 0x0000000c03007224 */ /* 0x084fe200078e02ff */
[----:B------:R-:W2:Y:S01]  /*3fe0*/  LDC R6, c[0x0][0x608] ;  /* 0x00018200ff067b82 */ /* 0x000ea20000000800 */
[----:B0-----:R-:W-:-:S04]  /*3ff0*/  IMAD.WIDE.U32 R2, R5, R12, R18 ;  /* 0x0000000c05027225 */ /* 0x001fc800078e0012 */
[----:B------:R-:W-:Y:S01]  /*4000*/  IMAD R5, R5, R13, R0 ;  /* 0x0000000d05057224 */ /* 0x000fe200078e0200 */
[----:B------:R-:W-:Y:S02]  /*4010*/  I2FP.F32.U32 R0, R20 ;  /* 0x0000001400007245 */ /* 0x000fe40000201000 */
[----:B------:R-:W0:Y:S01]  /*4020*/  LDC R24, c[0x0][0x658] ;  /* 0x00019600ff187b82 */ /* 0x000e220000000800 */
[----:B------:R-:W-:Y:S01]  /*4030*/  IMAD.IADD R3, R3, 0x1, R5 ;  /* 0x0000000103037824 */ /* 0x000fe200078e0205 */
[----:B---3--:R-:W-:Y:S01]  /*4040*/  ISETP.NE.U32.AND P0, PT, R26, RZ, PT ;  /* 0x000000ff1a00720c */ /* 0x008fe20003f05070 */
[----:B------:R-:W-:Y:S01]  /*4050*/  FMUL R0, R0, UR4 ;  /* 0x0000000400007c20 */ /* 0x000fe20008400000 */
[----:B------:R-:W-:Y:S02]  /*4060*/  IMAD.MOV.U32 R5, RZ, RZ, -0x1 ;  /* 0xffffffffff057424 */ /* 0x000fe400078e00ff */
[----:B------:R-:W-:Y:S01]  /*4070*/  ISETP.NE.AND.EX P0, PT, R27, RZ, PT, P0 ;  /* 0x000000ff1b00720c */ /* 0x000fe20003f05300 */
[----:B------:R3:W4:Y:S01]  /*4080*/  F2I.U32.TRUNC.NTZ R12, R0 ;  /* 0x00000000000c7305 */ /* 0x000722000020f000 */
[----:B------:R-:W3:Y:S01]  /*4090*/  LDC R15, c[0x0][0x148] ;  /* 0x00005200ff0f7b82 */ /* 0x000ee20000000800 */
[----:B-1----:R-:W-:-:S02]  /*40a0*/  SHF.R.U64 R10, R2, R4, R3 ;  /* 0x00000004020a7219 */ /* 0x002fc40000001203 */
[----:B------:R-:W-:-:S05]  /*40b0*/  SHF.R.U32.HI R3, RZ, R4, R3 ;  /* 0x00000004ff037219 */ /* 0x000fca0000011603 */
[----:B------:R-:W1:Y:S01]  /*40c0*/  LDC R14, c[0x0][0x600] ;  /* 0x00018000ff0e7b82 */ /* 0x000e620000000800 */
[-CC-:B--2---:R-:W-:Y:S02]  /*40d0*/  SHF.R.U64 R8, R10, R6.reuse, R3.reuse ;  /* 0x000000060a087219 */ /* 0x184fe40000001203 */
[----:B------:R-:W-:-:S05]  /*40e0*/  SHF.R.U32.HI R3, RZ, R6, R3 ;  /* 0x00000006ff037219 */ /* 0x000fca0000011603 */
[----:B------:R-:W2:Y:S01]  /*40f0*/  LDC R21, c[0x0][0x648] ;  /* 0x00019200ff157b82 */ /* 0x000ea20000000800 */
[-CC-:B0-----:R-:W-:Y:S02]  /*4100*/  SHF.R.U64 R13, R8, R24.reuse, R3.reuse ;  /* 0x00000018080d7219 */ /* 0x181fe40000001203 */
[-C--:B------:R-:W-:Y:S02]  /*4110*/  SHF.L.U32 R5, R5, R24.reuse, RZ ;  /* 0x0000001805057219 */ /* 0x080fe400000006ff */
[-C--:B------:R-:W-:Y:S01]  /*4120*/  SHF.R.U32.HI R3, RZ, R24.reuse, R3 ;  /* 0x00000018ff037219 */ /* 0x080fe20000011603 */
[----:B------:R-:W-:Y:S01]  /*4130*/  IMAD.MOV.U32 R2, RZ, RZ, R13 ;  /* 0x000000ffff027224 */ /* 0x000fe200078e000d */
[----:B------:R-:W-:Y:S01]  /*4140*/  SHF.L.U32 R24, R7, R24, RZ ;  /* 0x0000001807187219 */ /* 0x000fe200000006ff */
[----:B------:R-:W0:Y:S01]  /*4150*/  LDC R25, c[0x0][0x638] ;  /* 0x00018e00ff197b82 */ /* 0x000e220000000800 */
[----:B------:R-:W-:-:S07]  /*4160*/  LOP3.LUT R19, RZ, R5, RZ, 0x33, !PT ;  /* 0x00000005ff137212 */ /* 0x000fce00078e33ff */
[----:B------:R-:W0:Y:S01]  /*4170*/  LDC R28, c[0x0][0x610] ;  /* 0x00018400ff1c7b82 */ /* 0x000e220000000800 */
[----:B----4-:R-:W-:Y:S05]  /*4180*/  @!P0 BRA `(.L_x_97) ;  /* 0x0000000000288947 */ /* 0x010fea0003800000 */
[----:B---3--:R-:W3:Y:S02]  /*4190*/  LDC R0, c[0x0][0x64c] ;  /* 0x00019300ff007b82 */ /* 0x008ee40000000800 */
[----:B---3--:R-:W-:-:S05]  /*41a0*/  IADD3 R7, P0, R13, R0, RZ ;  /* 0x000000000d077210 */ /* 0x008fca0007f1e0ff */
        /* <DEDUP_REMOVED lines=8> */
.L_x_97:
[----:B------:R-:W4:Y:S01]  /*4230*/  LDC R4, c[0x0][0x65c] ;  /* 0x00019700ff047b82 */ /* 0x000f220000000800 */
[----:B--23--:R-:W-:Y:S01]  /*4240*/  SHF.R.U64 R0, R2, R21, R3 ;  /* 0x0000001502007219 */ /* 0x00cfe20000001203 */
[----:B-1----:R-:W-:Y:S01]  /*4250*/  VIADD R3, R14, 0xffffffff ;  /* 0xffffffff0e037836 */ /* 0x002fe20000000000 */
[----:B------:R-:W-:Y:S01]  /*4260*/  LOP3.LUT R19, R8, R19, RZ, 0xc0, !PT ;  /* 0x0000001308137212 */ /* 0x000fe200078ec0ff */
[----:B------:R-:W-:Y:S02]  /*4270*/  IMAD.MOV R12, RZ, RZ, -R12 ;  /* 0x000000ffff0c7224 */ /* 0x000fe400078e0a0c */
[----:B------:R-:W-:Y:S01]  /*4280*/  IMAD.MOV R2, RZ, RZ, -R0 ;  /* 0x000000ffff027224 */ /* 0x000fe200078e0a00 */
[----:B------:R-:W-:Y:S01]  /*4290*/  LOP3.LUT R3, R10, R3, RZ, 0xc0, !PT ;  /* 0x000000030a037212 */ /* 0x000fe200078ec0ff */
[----:B------:R-:W-:Y:S02]  /*42a0*/  IMAD R19, R24, R0, R19 ;  /* 0x0000000018137224 */ /* 0x000fe400078e0213 */
[----:B0-----:R-:W-:-:S04]  /*42b0*/  IMAD R0, R2, R25, R13 ;  /* 0x0000001902007224 */ /* 0x001fc800078e020d */
[----:B------:R-:W-:Y:S01]  /*42c0*/  IMAD R2, R0, R14, R3 ;  /* 0x0000000e00027224 */ /* 0x000fe200078e0203 */
[----:B----4-:R-:W-:Y:S01]  /*42d0*/  ISETP.NE.AND P0, PT, R4, 0x1, PT ;  /* 0x000000010400780c */ /* 0x010fe20003f05270 */
[----:B------:R-:W-:-:S05]  /*42e0*/  IMAD.MOV.U32 R4, RZ, RZ, 0x1 ;  /* 0x00000001ff047424 */ /* 0x000fca00078e00ff */
[----:B------:R-:W-:-:S07]  /*42f0*/  PRMT R0, R4, 0x7610, R0 ;  /* 0x0000761004007816 */ /* 0x000fce0000000000 */
[----:B------:R-:W-:-:S04]  /*4300*/  @P0 IMAD R22, R15, R12, R20 ;  /* 0x0000000c0f160224 */ /* 0x000fc800078e0214 */
[----:B------:R-:W-:-:S05]  /*4310*/  IMAD R19, R19, R28, R22 ;  /* 0x0000001c13137224 */ /* 0x000fca00078e0216 */
[----:B------:R-:W-:Y:S02]  /*4320*/  SEL R22, R2, R19, !P0 ;  /* 0x0000001302167207 */ /* 0x000fe40004000000 */
[----:B------:R-:W-:Y:S01]  /*4330*/  SEL R19, R19, R2, !P0 ;  /* 0x0000000213137207 */ /* 0x000fe20004000000 */
[----:B------:R-:W-:-:S07]  /*4340*/  IMAD.MOV.U32 R2, RZ, RZ, R11 ;  /* 0x000000ffff027224 */ /* 0x000fce00078e000b */
.L_x_95:
[----:B------:R-:W-:Y:S02]  /*4350*/  LOP3.LUT P0, RZ, R0, 0xff, RZ, 0xc0, !PT ;  /* 0x000000ff00ff7812 */ /* 0x000fe4000780c0ff */
[----:B------:R-:W-:-:S11]  /*4360*/  LOP3.LUT R73, R73, 0x1, RZ, 0x3c, !PT ;  /* 0x0000000149497812 */ /* 0x000fd600078e3cff */
[----:B------:R-:W-:Y:S05]  /*4370*/  @P0 BRA `(.L_x_98) ;  /* 0xffffffd000540947 */ /* 0x000fea000383ffff */
[----:B------:R-:W-:Y:S05]  /*4380*/  EXIT ;  /* 0x000000000000794d */ /* 0x000fea0003800000 */
.L_x_13:
[----:B------:R-:W-:-:S08]  /*4390*/  ISETP.NE.AND P0, PT, R0, RZ, PT ;  /* 0x000000ff0000720c */ /* 0x000fd00003f05270 */
[----:B0-----:R-:W0:-:S00]  /*43a0*/  USETMAXREG.DEALLOC.CTAPOOL 0x28 ;  /* 0x00000028000079c8 */ /* 0x001e0000080e0500 */
[----:B------:R-:W-:Y:S05]  /*43b0*/  @P0 EXIT ;  /* 0x000000000000094d */ /* 0x000fea0003800000 */
[----:B0-----:R-:W-:Y:S01]  /*43c0*/  LOP3.LUT P0, RZ, R8, 0xff, RZ, 0xc0, !PT ;  /* 0x000000ff08ff7812 */ /* 0x001fe2000780c0ff */
[----:B------:R-:W-:Y:S02]  /*43d0*/  IMAD.MOV.U32 R0, RZ, RZ, 0x1 ;  /* 0x00000001ff007424 */ /* 0x000fe400078e00ff */
[----:B------:R-:W-:-:S10]  /*43e0*/  IMAD.MOV.U32 R7, RZ, RZ, RZ ;  /* 0x000000ffff077224 */ /* 0x000fd400078e00ff */
[----:B------:R-:W-:Y:S05]  /*43f0*/  @!P0 BRA `(.L_x_99) ;  /* 0x0000000c00148947 */ /* 0x000fea0003800000 */
[----:B------:R-:W-:Y:S01]  /*4400*/  LOP3.LUT P0, RZ, R4, 0x1f, RZ, 0xc0, !PT ;  /* 0x0000001f04ff7812 */ /* 0x000fe2000780c0ff */
[----:B------:R-:W-:Y:S01]  /*4410*/  ULDC UR5, c[0x0][0x658] ;  /* 0x0001960000057ab9 */ /* 0x000fe20000000800 */
[----:B------:R-:W-:Y:S01]  /*4420*/  UMOV UR6, 0xffffffff ;  /* 0xffffffff00067882 */ /* 0x000fe20000000000 */
[----:B------:R-:W-:Y:S01]  /*4430*/  BSSY B0, `(.L_x_99) ;  /* 0x00000c1000007945 */ /* 0x000fe20003800000 */
[----:B------:R-:W-:Y:S01]  /*4440*/  USHF.L.U32 UR6, UR6, UR5, URZ ;  /* 0x0000000506067299 */ /* 0x000fe2000800063f */
[C---:B------:R-:W-:Y:S01]  /*4450*/  ISETP.NE.AND P2, PT, R3.reuse, RZ, PT ;  /* 0x000000ff0300720c */ /* 0x040fe20003f45270 */
[----:B------:R-:W-:Y:S01]  /*4460*/  IMAD.MOV.U32 R8, RZ, RZ, 0x1 ;  /* 0x00000001ff087424 */ /* 0x000fe200078e00ff */
[----:B------:R-:W-:Y:S01]  /*4470*/  ISETP.NE.OR P0, PT, R3, RZ, !P0 ;  /* 0x000000ff0300720c */ /* 0x000fe20004705670 */
[----:B------:R-:W-:Y:S01]  /*4480*/  IMAD.MOV.U32 R0, RZ, RZ, 0x1 ;  /* 0x00000001ff007424 */ /* 0x000fe200078e00ff */
[----:B------:R-:W-:Y:S01]  /*4490*/  LOP3.LUT R6, R16, 0x2, RZ, 0xfc, !PT ;  /* 0x0000000210067812 */ /* 0x000fe200078efcff */
[----:B------:R-:W-:Y:S01]  /*44a0*/  IMAD.MOV.U32 R7, RZ, RZ, RZ ;  /* 0x000000ffff077224 */ /* 0x000fe200078e00ff */
[----:B------:R-:W-:Y:S01]  /*44b0*/  ULDC UR4, c[0x0][0x600] ;  /* 0x0001800000047ab9 */ /* 0x000fe20000000800 */
[----:B------:R-:W-:Y:S01]  /*44c0*/  UMOV UR7, 0x1 ;  /* 0x0000000100077882 */ /* 0x000fe20000000000 */
[----:B------:R-:W-:-:S02]  /*44d0*/  UIADD3 UR19, UR40, 0x1, URZ ;  /* 0x0000000128137890 */ /* 0x000fc4000fffe03f */
[----:B------:R-:W-:Y:S02]  /*44e0*/  UIADD3 UR15, UR4, -0x1, URZ ;  /* 0xffffffff040f7890 */ /* 0x000fe4000fffe03f */
[----:B------:R-:W-:Y:S02]  /*44f0*/  USHF.L.U32 UR17, UR7, UR5, URZ ;  /* 0x0000000507117299 */ /* 0x000fe4000800063f */
[----:B------:R-:W-:Y:S01]  /*4500*/  ULOP3.LUT UR16, URZ, UR6, URZ, 0x33, !UPT ;  /* 0x000000063f107292 */ /* 0x000fe2000f8e333f */
[----:B------:R-:W-:-:S11]  /*4510*/  ULDC.64 UR20, c[0x0][0x198] ;  /* 0x0000660000147ab9 */ /* 0x000fd60000000a00 */
.L_x_111:
[----:B------:R-:W-:-:S03]  /*4520*/  UMOV UR4, 0xffffffff ;  /* 0xffffffff00047882 */ /* 0x000fc60000000000 */
[----:B------:R-:W-:Y:S05]  /*4530*/  BRA.DIV UR4, `(.L_x_100) ;  /* 0x0000000e04fc7947 */ /* 0x000fea000b800000 */
[----:B------:R-:W-:-:S13]  /*4540*/  ELECT P6, URZ, PT ;  /* 0x00000000003f782f */ /* 0x000fda00038c0000 */
.L_x_125:
[----:B------:R-:W0:Y:S01]  /*4550*/  LDC R3, c[0x0][0x28c] ;  /* 0x0000a300ff037b82 */ /* 0x000e220000000800 */
[----:B------:R-:W-:Y:S01]  /*4560*/  BSSY B1, `(.L_x_101) ;  /* 0x0000035000017945 */ /* 0x000fe20003800000 */
[----:B0-----:R-:W-:-:S13]  /*4570*/  ISETP.LT.OR P6, PT, R3, 0x1, !P6 ;  /* 0x000000010300780c */ /* 0x001fda00077c1670 */
[----:B------:R-:W-:Y:S05]  /*4580*/  @P6 BRA `(.L_x_102) ;  /* 0x0000000000c86947 */ /* 0x000fea0003800000 */
[----:B------:R-:W-:Y:S02]  /*4590*/  IMAD.SHL.U32 R22, R22, 0x40, RZ ;  /* 0x0000004016167824 */ /* 0x000fe400078e00ff */
[----:B------:R-:W-:Y:S02]  /*45a0*/  IMAD.SHL.U32 R19, R19, 0x40, RZ ;  /* 0x0000004013137824 */ /* 0x000fe400078e00ff */
[----:B------:R-:W-:Y:S02]  /*45b0*/  IMAD.MOV.U32 R12, RZ, RZ, RZ ;  /* 0x000000ffff0c7224 */ /* 0x000fe400078e00ff */
[----:B------:R-:W-:Y:S02]  /*45c0*/  IMAD.U32 R13, RZ, RZ, UR19 ;  /* 0x00000013ff0d7e24 */ /* 0x000fe4000f8e00ff */
[----:B------:R-:W-:Y:S02]  /*45d0*/  IMAD.MOV.U32 R3, RZ, RZ, R0 ;  /* 0x000000ffff037224 */ /* 0x000fe400078e0000 */
[----:B------:R-:W-:-:S07]  /*45e0*/  IMAD.MOV.U32 R4, RZ, RZ, R7 ;  /* 0x000000ffff047224 */ /* 0x000fce00078e0007 */
.L_x_106:
[----:B------:R-:W0:Y:S01]  /*45f0*/  S2R R10, SR_CgaCtaId ;  /* 0x00000000000a7919 */ /* 0x000e220000008800 */
[----:B------:R-:W-:Y:S01]  /*4600*/  MOV R5, 0x400 ;  /* 0x0000040000057802 */ /* 0x000fe20000000f00 */
[----:B------:R-:W1:Y:S03]  /*4610*/  @!P2 LDC R9, c[0x0][0x500] ;  /* 0x00014000ff09ab82 */ /* 0x000e660000000800 */
[----:B0-----:R-:W-:Y:S02]  /*4620*/  LEA R11, R10, R5, 0x18 ;  /* 0x000000050a0b7211 */ /* 0x001fe400078ec0ff */
[----:B------:R-:W-:-:S03]  /*4630*/  SHF.L.U32 R5, R3, 0x1f, RZ ;  /* 0x0000001f03057819 */ /* 0x000fc600000006ff */
[----:B------:R-:W-:-:S04]  /*4640*/  IMAD R10, R4, 0x8, R11 ;  /* 0x00000008040a7824 */ /* 0x000fc800078e020b */
[----:B------:R-:W0:Y:S02]  /*4650*/  SYNCS.PHASECHK.TRANS64.TRYWAIT P1, [R10+URZ+0x28], R5 ;  /* 0x000028050a0075a7 */ /* 0x000e24000802017f */
[----:B01----:R-:W-:Y:S05]  /*4660*/  @!P1 BRA `(.L_x_103) ;  /* 0x0000000c00d09947 */ /* 0x003fea0003800000 */
.L_x_126:
[----:B0-----:R-:W-:Y:S01]  /*4670*/  PRMT R5, R6, 0x9910, RZ ;  /* 0x0000991006057816 */ /* 0x001fe200000000ff */
[----:B------:R0:W-:Y:S03]  /*4680*/  @!P2 SYNCS.ARRIVE.TRANS64 RZ, [R10+URZ], R9 ;  /* 0x000000090affa9a7 */ /* 0x0001e6000800003f */
[----:B------:R-:W-:-:S13]  /*4690*/  ISETP.NE.AND P1, PT, R5, 0x2, PT ;  /* 0x000000020500780c */ /* 0x000fda0003f25270 */
[----:B0-----:R-:W-:Y:S05]  /*46a0*/  @P1 BRA `(.L_x_104) ;  /* 0x0000000000041947 */ /* 0x001fea0003800000 */
[----:B------:R-:W-:Y:S01]  /*46b0*/  BPT.TRAP 0x1 ;  /* 0x000000040000795c */ /* 0x000fe20000300000 */
.L_x_104:
[----:B------:R-:W-:Y:S05]  /*46c0*/  @P0 BRA `(.L_x_105) ;  /* 0x0000000000040947 */ /* 0x000fea0003800000 */
[----:B------:R-:W-:Y:S01]  /*46d0*/  BPT.TRAP 0x1 ;  /* 0x000000040000795c */ /* 0x000fe20000300000 */
.L_x_105:
[----:B------:R-:W-:Y:S01]  /*46e0*/  IMAD R11, R4, 0x2000, R11 ;  /* 0x00002000040b7824 */ /* 0x000fe200078e020b */
[----:B------:R-:W-:Y:S01]  /*46f0*/  R2UR UR9, R10 ;  /* 0x000000000a0972ca */ /* 0x000fe200000e0000 */
[----:B------:R-:W-:Y:S01]  /*4700*/  VIADD R13, R13, 0xffffffff ;  /* 0xffffffff0d0d7836 */ /* 0x000fe20000000000 */
[----:B------:R-:W-:Y:S01]  /*4710*/  UIADD3 UR4, UP0, UR20, 0xf0, URZ ;  /* 0x000000f014047890 */ /* 0x000fe2000ff1e03f */
[----:B------:R-:W-:Y:S01]  /*4720*/  R2UR UR11, R19 ;  /* 0x00000000130b72ca */ /* 0x000fe200000e0000 */
[----:B------:R-:W-:Y:S01]  /*4730*/  UIADD3 UR22, UP1, UR20, 0x1f0, URZ ;  /* 0x000001f014167890 */ /* 0x000fe2000ff3e03f */
[----:B------:R-:W-:Y:S01]  /*4740*/  R2UR UR8, R11 ;  /* 0x000000000b0872ca */ /* 0x000fe200000e0000 */
[----:B------:R-:W-:Y:S01]  /*4750*/  UIADD3.X UR5, URZ, UR21, URZ, UP0, !UPT ;  /* 0x000000153f057290 */ /* 0x000fe200087fe43f */
[----:B------:R-:W-:Y:S01]  /*4760*/  R2UR UR10, R12 ;  /* 0x000000000c0a72ca */ /* 0x000fe200000e0000 */
[----:B------:R-:W-:Y:S01]  /*4770*/  VIADD R4, R4, 0x1 ;  /* 0x0000000104047836 */ /* 0x000fe20000000000 */
[----:B------:R-:W-:Y:S01]  /*4780*/  R2UR UR12, R2 ;  /* 0x00000000020c72ca */ /* 0x000fe200000e0000 */
[----:B------:R-:W-:Y:S01]  /*4790*/  UIADD3.X UR23, URZ, UR21, URZ, UP1, !UPT ;  /* 0x000000153f177290 */ /* 0x000fe20008ffe43f */
[----:B------:R-:W-:Y:S01]  /*47a0*/  R2UR UR18, R22 ;  /* 0x00000000161272ca */ /* 0x000fe200000e0000 */
[----:B------:R-:W-:Y:S01]  /*47b0*/  UMOV UR6, 0x0 ;  /* 0x0000000000067882 */ /* 0x000fe20000000000 */
[----:B------:R-:W-:Y:S01]  /*47c0*/  ISETP.GT.AND P3, PT, R13, 0x1, PT ;  /* 0x000000010d00780c */ /* 0x000fe20003f64270 */
[----:B------:R-:W-:Y:S01]  /*47d0*/  UMOV UR7, 0x10000000 ;  /* 0x1000000000077882 */ /* 0x000fe20000000000 */
[----:B------:R-:W-:Y:S01]  /*47e0*/  ISETP.NE.AND P1, PT, R4, 0x5, PT ;  /* 0x000000050400780c */ /* 0x000fe20003f25270 */
[----:B------:R-:W-:-:S02]  /*47f0*/  VIADD R12, R12, 0x20 ;  /* 0x000000200c0c7836 */ /* 0x000fc40000000000 */
[----:B------:R-:W-:Y:S01]  /*4800*/  UIADD3 UR13, UR8, 0x180, URZ ;  /* 0x00000180080d7890 */ /* 0x000fe2000fffe03f */
[----:B------:R-:W-:Y:S01]  /*4810*/  SEL R10, RZ, 0x1, P1 ;  /* 0x00000001ff0a7807 */ /* 0x000fe20000800000 */
[----:B------:R-:W-:Y:S01]  /*4820*/  UIADD3 UR14, UR8, 0xa180, URZ ;  /* 0x0000a180080e7890 */ /* 0x000fe2000fffe03f */
[----:B------:R-:W-:Y:S02]  /*4830*/  SEL R4, R4, RZ, P1 ;  /* 0x000000ff04047207 */ /* 0x000fe40000800000 */
[----:B------:R-:W-:Y:S02]  /*4840*/  LOP3.LUT R3, R3, R10, RZ, 0x3c, !PT ;  /* 0x0000000a03037212 */ /* 0x000fe400078e3cff */
[----:B------:R-:W-:Y:S02]  /*4850*/  UMOV UR8, UR13 ;  /* 0x0000000d00087c82 */ /* 0x000fe40008000000 */
[----:B------:R0:W-:Y:S02]  /*4860*/  UTMALDG.3D [UR8], [UR4], desc[UR6] ;  /* 0x00000608040075b4 */ /* 0x0001e40008011000 */
[----:B0-----:R-:W-:Y:S01]  /*4870*/  UMOV UR8, UR14 ;  /* 0x0000000e00087c82 */ /* 0x001fe20008000000 */
[----:B------:R-:W-:-:S02]  /*4880*/  UMOV UR11, UR18 ;  /* 0x00000012000b7c82 */ /* 0x000fc40008000000 */
[----:B------:R0:W-:Y:S02]  /*4890*/  UTMALDG.3D [UR8], [UR22], desc[UR6] ;  /* 0x00000608160075b4 */ /* 0x0001e40008011000 */
[----:B0-----:R-:W-:Y:S05]  /*48a0*/  @P3 BRA `(.L_x_106) ;  /* 0xfffffffc00503947 */ /* 0x001fea000383ffff */
.L_x_102:
[----:B------:R-:W-:Y:S05]  /*48b0*/  BSYNC B1 ;  /* 0x0000000000017941 */ /* 0x000fea0003800000 */
.L_x_101:
[----:B------:R-:W2:Y:S01]  /*48c0*/  LDL.64 R10, [R1] ;  /* 0x00000000010a7983 */ /* 0x000ea20000100a00 */
[----:B------:R-:W-:Y:S01]  /*48d0*/  LOP3.LUT P4, RZ, R8, 0xff, RZ, 0xc0, !PT ;  /* 0x000000ff08ff7812 */ /* 0x000fe2000788c0ff */
[----:B------:R-:W-:Y:S01]  /*48e0*/  VIADD R4, R7, UR40 ;  /* 0x0000002807047c36 */ /* 0x000fe20008000000 */
[----:B------:R-:W-:Y:S01]  /*48f0*/  ULDC.64 UR4, c[0x0][0x650] ;  /* 0x0001940000047ab9 */ /* 0x000fe20000000a00 */
[----:B------:R-:W-:Y:S01]  /*4900*/  IMAD.U32 R7, RZ, RZ, UR40 ;  /* 0x00000028ff077e24 */ /* 0x000fe2000f8e00ff */
[----:B------:R-:W-:Y:S01]  /*4910*/  UISETP.GE.U32.AND UP0, UPT, UR40, 0x5, UPT ;  /* 0x000000052800788c */ /* 0x000fe2000bf06070 */
[----:B------:R-:W-:Y:S01]  /*4920*/  BSSY B1, `(.L_x_107) ;  /* 0x000006f000017945 */ /* 0x000fe20003800000 */
[----:B------:R-:W-:Y:S01]  /*4930*/  ISETP.GT.U32.AND P1, PT, R4, 0x4, PT ;  /* 0x000000040400780c */ /* 0x000fe20003f24070 */
[----:B------:R-:W-:Y:S01]  /*4940*/  IMAD.MOV.U32 R19, RZ, RZ, -0x1 ;  /* 0xffffffffff137424 */ /* 0x000fe200078e00ff */
[----:B------:R-:W-:Y:S01]  /*4950*/  PRMT R8, RZ, 0x7610, R8 ;  /* 0x00007610ff087816 */ /* 0x000fe20000000008 */
[----:B------:R-:W-:Y:S01]  /*4960*/  IMAD.MOV.U32 R22, RZ, RZ, -0x1 ;  /* 0xffffffffff167424 */ /* 0x000fe200078e00ff */
[----:B------:R-:W-:-:S02]  /*4970*/  ISETP.LT.U32.AND P1, PT, R7, 0x5, P1 ;  /* 0x000000050700780c */ /* 0x000fc40000f21070 */
[----:B------:R-:W-:Y:S01]  /*4980*/  PLOP3.LUT P3, PT, PT, PT, UP0, 0x80, 0x0 ;  /* 0x000000000000781c */ /* 0x000fe20003f6f008 */
[----:B------:R-:W0:Y:S01]  /*4990*/  @P4 S2R R3, SR_CgaCtaId ;  /* 0x0000000000034919 */ /* 0x000e220000008800 */
[----:B------:R-:W-:-:S04]  /*49a0*/  @P4 MOV R2, 0x400 ;  /* 0x0000040000024802 */ /* 0x000fc80000000f00 */
[----:B0-----:R-:W-:Y:S01]  /*49b0*/  @P4 LEA R5, R3, R2, 0x18 ;  /* 0x0000000203054211 */ /* 0x001fe200078ec0ff */
[----:B------:R-:W-:-:S03]  /*49c0*/  IMAD.WIDE.U32 R2, R4, -0x33333333, RZ ;  /* 0xcccccccd04027825 */ /* 0x000fc600078e00ff */
[----:B------:R0:W-:Y:S01]  /*49d0*/  @P4 SYNCS.ARRIVE.TRANS64.A1T0 RZ, [R5+URZ+0x88], RZ ;  /* 0x000088ff05ff49a7 */ /* 0x0001e2000810003f */
[----:B------:R-:W-:Y:S01]  /*49e0*/  IMAD.MOV.U32 R2, RZ, RZ, -0x1 ;  /* 0xffffffffff027424 */ /* 0x000fe200078e00ff */
[----:B0-----:R-:W-:Y:S02]  /*49f0*/  SHF.R.U32.HI R5, RZ, 0x2, R3 ;  /* 0x00000002ff057819 */ /* 0x001fe40000011603 */
[----:B------:R-:W-:-:S03]  /*4a00*/  SEL R3, RZ, 0x1, !P1 ;  /* 0x00000001ff037807 */ /* 0x000fc60004800000 */
[----:B------:R-:W-:Y:S01]  /*4a10*/  IMAD R7, R5, -0x5, R4 ;  /* 0xfffffffb05077824 */ /* 0x000fe200078e0204 */
[----:B------:R-:W-:Y:S02]  /*4a20*/  LOP3.LUT R0, R0, R3, RZ, 0x3c, !PT ;  /* 0x0000000300007212 */ /* 0x000fe400078e3cff */
[----:B------:R-:W-:Y:S02]  /*4a30*/  PRMT R3, RZ, 0x7610, R3 ;  /* 0x00007610ff037816 */ /* 0x000fe40000000003 */
[----:B------:R-:W-:Y:S02]  /*4a40*/  @P3 LOP3.LUT R0, R0, 0x1, R5, 0x78, !PT ;  /* 0x0000000100003812 */ /* 0x000fe400078e7805 */
[----:B--2---:R-:W-:-:S04]  /*4a50*/  IADD3 R18, P4, R18, R10, RZ ;  /* 0x0000000a12127210 */ /* 0x004fc80007f9e0ff */
[----:B------:R-:W-:Y:S01]  /*4a60*/  ISETP.GE.U32.AND P1, PT, R18, UR4, PT ;  /* 0x0000000412007c0c */ /* 0x000fe2000bf26070 */
[----:B------:R-:W-:-:S05]  /*4a70*/  IMAD.X R17, R17, 0x1, R23, P4 ;  /* 0x0000000111117824 */ /* 0x000fca00020e0617 */
[----:B------:R-:W-:-:S13]  /*4a80*/  ISETP.GE.U32.AND.EX P1, PT, R17, UR5, PT, P1 ;  /* 0x0000000511007c0c */ /* 0x000fda000bf26110 */
[----:B------:R-:W-:Y:S05]  /*4a90*/  @P1 BRA `(.L_x_108) ;  /* 0x00000004005c1947 */ /* 0x000fea0003800000 */
[----:B------:R-:W0:Y:S01]  /*4aa0*/  S2R R11, SR_CTAID.X ;  /* 0x00000000000b7919 */ /* 0x000e220000002500 */
[----:B------:R-:W-:Y:S01]  /*4ab0*/  ULDC.64 UR4, c[0x0][0x628] ;  /* 0x00018a0000047ab9 */ /* 0x000fe20000000a00 */
[----:B------:R-:W1:Y:S01]  /*4ac0*/  LDC R12, c[0x0][0x144] ;  /* 0x00005100ff0c7b82 */ /* 0x000e620000000800 */
[----:B------:R-:W-:Y:S01]  /*4ad0*/  ISETP.NE.U32.AND P1, PT, RZ, UR4, PT ;  /* 0x00000004ff007c0c */ /* 0x000fe2000bf25070 */
[----:B------:R-:W2:Y:S01]  /*4ae0*/  S2R R9, SR_CTAID.Y ;  /* 0x0000000000097919 */ /* 0x000ea20000002600 */
[----:B------:R-:W-:Y:S01]  /*4af0*/  ULDC UR6, c[0x0][0x150] ;  /* 0x0000540000067ab9 */ /* 0x000fe20000000800 */
[----:B------:R-:W-:Y:S01]  /*4b00*/  ULDC UR7, c[0x0][0x630] ;  /* 0x00018c0000077ab9 */ /* 0x000fe20000000800 */
[----:B------:R-:W-:Y:S01]  /*4b10*/  ISETP.NE.AND.EX P1, PT, RZ, UR5, PT, P1 ;  /* 0x00000005ff007c0c */ /* 0x000fe2000bf25310 */
[----:B------:R-:W-:Y:S01]  /*4b20*/  IMAD.MOV.U32 R2, RZ, RZ, R18 ;  /* 0x000000ffff027224 */ /* 0x000fe200078e0012 */
[----:B0-----:R-:W-:-:S05]  /*4b30*/  I2FP.F32.U32 R3, R11 ;  /* 0x0000000b00037245 */ /* 0x001fca0000201000 */
[----:B------:R-:W-:Y:S01]  /*4b40*/  FMUL R14, R3, UR6 ;  /* 0x00000006030e7c20 */ /* 0x000fe20008400000 */
[----:B------:R-:W-:-:S05]  /*4b50*/  IMAD.MOV.U32 R3, RZ, RZ, R17 ;  /* 0x000000ffff037224 */ /* 0x000fca00078e0011 */
[----:B--2---:R-:W-:Y:S05]  /*4b60*/  @!P1 BRA `(.L_x_109) ;  /* 0x0000000000289947 */ /* 0x004fea0003800000 */
[----:B------:R-:W-:Y:S02]  /*4b70*/  ULDC UR6, c[0x0][0x634] ;  /* 0x00018d0000067ab9 */ /* 0x000fe40000000800 */
[----:B------:R-:W-:-:S05]  /*4b80*/  IADD3 R3, P1, R18, UR6, RZ ;  /* 0x0000000612037c10 */ /* 0x000fca000ff3e0ff */
[----:B------:R-:W-:-:S04]  /*4b90*/  IMAD.X R13, RZ, RZ, R17, P1 ;  /* 0x000000ffff0d7224 */ /* 0x000fc800008e0611 */
[----:B------:R-:W-:-:S04]  /*4ba0*/  IMAD.WIDE.U32 R4, R13, UR4, RZ ;  /* 0x000000040d047c25 */ /* 0x000fc8000f8e00ff */
[----:B------:R-:W-:-:S04]  /*4bb0*/  IMAD.WIDE.U32 R4, P1, R3, UR5, R4 ;  /* 0x0000000503047c25 */ /* 0x000fc8000f820004 */
[----:B------:R-:W-:-:S04]  /*4bc0*/  IMAD.WIDE.U32 R2, R3, UR4, RZ ;  /* 0x0000000403027c25 */ /* 0x000fc8000f8e00ff */
[----:B------:R-:W-:Y:S01]  /*4bd0*/  IMAD.MOV.U32 R2, RZ, RZ, R5 ;  /* 0x000000ffff027224 */ /* 0x000fe200078e0005 */
[----:B------:R-:W-:Y:S01]  /*4be0*/  IADD3 RZ, P3, R3, R4, RZ ;  /* 0x0000000403ff7210 */ /* 0x000fe20007f7e0ff */
[----:B------:R-:W-:-:S04]  /*4bf0*/  IMAD.X R3, RZ, RZ, RZ, P1 ;  /* 0x000000ffff037224 */ /* 0x000fc800008e06ff */
[----:B------:R-:W-:-:S08]  /*4c00*/  IMAD.WIDE.U32.X R2, R13, UR5, R2, P3 ;  /* 0x000000050d027c25 */ /* 0x000fd000098e0402 */
.L_x_109:
[--C-:B------:R-:W-:Y:S01]  /*4c10*/  SHF.R.U64 R10, R2, UR7, R3.reuse ;  /* 0x00000007020a7c19 */ /* 0x100fe20008001203 */
[----:B------:R-:W0:Y:S01]  /*4c20*/  F2I.U32.TRUNC.NTZ R14, R14 ;  /* 0x0000000e000e7305 */ /* 0x000e22000020f000 */
[----:B------:R-:W-:Y:S01]  /*4c30*/  SHF.R.U32.HI R2, RZ, UR7, R3 ;  /* 0x00000007ff027c19 */ /* 0x000fe20008011603 */
[----:B------:R-:W-:Y:S01]  /*4c40*/  ULDC.64 UR4, c[0x0][0x620] ;  /* 0x0001880000047ab9 */ /* 0x000fe20000000a00 */
[----:B------:R-:W-:Y:S01]  /*4c50*/  IADD3 R5, P1, RZ, -R10, RZ ;  /* 0x8000000aff057210 */ /* 0x000fe20007f3e0ff */
[----:B------:R-:W-:Y:S01]  /*4c60*/  IMAD.MOV.U32 R3, RZ, RZ, R17 ;  /* 0x000000ffff037224 */ /* 0x000fe200078e0011 */
[----:B------:R-:W-:-:S03]  /*4c70*/  ULDC.64 UR6, c[0x0][0x640] ;  /* 0x0001900000067ab9 */ /* 0x000fc60000000a00 */
[----:B------:R-:W-:Y:S01]  /*4c80*/  IMAD.X R2, RZ, RZ, ~R2, P1 ;  /* 0x000000ffff027224 */ /* 0x000fe200008e0e02 */
[----:B------:R-:W-:-:S03]  /*4c90*/  ISETP.NE.U32.AND P1, PT, RZ, UR6, PT ;  /* 0x00000006ff007c0c */ /* 0x000fc6000bf25070 */
[----:B------:R-:W-:Y:S01]  /*4ca0*/  IMAD R4, R2, UR4, RZ ;  /* 0x0000000402047c24 */ /* 0x000fe2000f8e02ff */
[----:B------:R-:W-:Y:S01]  /*4cb0*/  ISETP.NE.AND.EX P1, PT, RZ, UR7, PT, P1 ;  /* 0x00000007ff007c0c */ /* 0x000fe2000bf25310 */
[----:B------:R-:W-:-:S04]  /*4cc0*/  IMAD.MOV.U32 R2, RZ, RZ, R18 ;  /* 0x000000ffff027224 */ /* 0x000fc800078e0012 */
[----:B------:R-:W-:Y:S01]  /*4cd0*/  IMAD.WIDE.U32 R2, R5, UR4, R2 ;  /* 0x0000000405027c25 */ /* 0x000fe2000f8e0002 */
[----:B------:R-:W-:-:S03]  /*4ce0*/  ULDC UR4, c[0x0][0x618] ;  /* 0x0001860000047ab9 */ /* 0x000fc60000000800 */
[----:B------:R-:W-:Y:S01]  /*4cf0*/  IMAD R5, R5, UR5, R4 ;  /* 0x0000000505057c24 */ /* 0x000fe2000f8e0204 */
[----:B------:R-:W-:Y:S01]  /*4d00*/  ULDC UR5, c[0x0][0x154] ;  /* 0x0000550000057ab9 */ /* 0x000fe20000000800 */
[----:B0-----:R-:W-:Y:S02]  /*4d10*/  IMAD.MOV R4, RZ, RZ, -R14 ;  /* 0x000000ffff047224 */ /* 0x001fe400078e0a0e */
[----:B------:R-:W0:Y:S01]  /*4d20*/  LDC R14, c[0x0][0x148] ;  /* 0x00005200ff0e7b82 */ /* 0x000e220000000800 */
[----:B------:R-:W-:Y:S02]  /*4d30*/  IMAD.IADD R3, R3, 0x1, R5 ;  /* 0x0000000103037824 */ /* 0x000fe400078e0205 */
[----:B-1----:R-:W-:Y:S01]  /*4d40*/  IMAD R11, R12, R4, R11 ;  /* 0x000000040c0b7224 */ /* 0x002fe200078e020b */
[----:B------:R-:W-:Y:S02]  /*4d50*/  I2FP.F32.U32 R4, R9 ;  /* 0x0000000900047245 */ /* 0x000fe40000201000 */
[----:B------:R-:W-:-:S02]  /*4d60*/  SHF.R.U64 R12, R2, UR4, R3 ;  /* 0x00000004020c7c19 */ /* 0x000fc40008001203 */
[----:B------:R-:W-:Y:S01]  /*4d70*/  SHF.R.U32.HI R3, RZ, UR4, R3 ;  /* 0x00000004ff037c19 */ /* 0x000fe20008011603 */
[----:B------:R-:W-:Y:S01]  /*4d80*/  FMUL R4, R4, UR5 ;  /* 0x0000000504047c20 */ /* 0x000fe20008400000 */
[----:B------:R-:W-:Y:S02]  /*4d90*/  ULDC UR4, c[0x0][0x608] ;  /* 0x0001820000047ab9 */ /* 0x000fe40000000800 */
[--C-:B------:R-:W-:Y:S01]  /*4da0*/  SHF.R.U64 R15, R12, UR4, R3.reuse ;  /* 0x000000040c0f7c19 */ /* 0x100fe20008001203 */
[----:B------:R1:W2:Y:S01]  /*4db0*/  F2I.U32.TRUNC.NTZ R20, R4 ;  /* 0x0000000400147305 */ /* 0x0002a2000020f000 */
[----:B------:R-:W-:Y:S01]  /*4dc0*/  SHF.R.U32.HI R2, RZ, UR4, R3 ;  /* 0x00000004ff027c19 */ /* 0x000fe20008011603 */
[----:B------:R-:W-:-:S03]  /*4dd0*/  ULDC UR4, c[0x0][0x658] ;  /* 0x0001960000047ab9 */ /* 0x000fc60000000800 */
[--C-:B------:R-:W-:Y:S02]  /*4de0*/  SHF.R.U64 R13, R15, UR4, R2.reuse ;  /* 0x000000040f0d7c19 */ /* 0x100fe40008001202 */
[----:B------:R-:W-:-:S03]  /*4df0*/  SHF.R.U32.HI R19, RZ, UR4, R2 ;  /* 0x00000004ff137c19 */ /* 0x000fc60008011602 */
[----:B------:R-:W-:Y:S02]  /*4e00*/  IMAD.MOV.U32 R2, RZ, RZ, R13 ;  /* 0x000000ffff027224 */ /* 0x000fe400078e000d */
[----:B------:R-:W-:Y:S01]  /*4e10*/  IMAD.MOV.U32 R3, RZ, RZ, R19 ;  /* 0x000000ffff037224 */ /* 0x000fe200078e0013 */
[----:B-1----:R-:W-:Y:S06]  /*4e20*/  @!P1 BRA `(.L_x_110) ;  /* 0x0000000000289947 */ /* 0x002fec0003800000 */
        /* <DEDUP_REMOVED lines=10> */
.L_x_110:
[----:B------:R-:W1:Y:S01]  /*4ed0*/  LDC R4, c[0x0][0x65c] ;  /* 0x00019700ff047b82 */ /* 0x000e620000000800 */
[----:B------:R-:W-:Y:S01]  /*4ee0*/  ULDC UR4, c[0x0][0x648] ;  /* 0x0001920000047ab9 */ /* 0x000fe20000000800 */
[----:B------:R-:W-:Y:S01]  /*4ef0*/  LOP3.LUT R15, R15, UR16, RZ, 0xc0, !PT ;  /* 0x000000100f0f7c12 */ /* 0x000fe2000f8ec0ff */
[----:B--2---:R-:W-:Y:S01]  /*4f00*/  IMAD.MOV R20, RZ, RZ, -R20 ;  /* 0x000000ffff147224 */ /* 0x004fe200078e0a14 */
[----:B------:R-:W-:Y:S01]  /*4f10*/  SHF.R.U64 R2, R2, UR4, R3 ;  /* 0x0000000402027c19 */ /* 0x000fe20008001203 */
[----:B------:R-:W-:Y:S01]  /*4f20*/  ULDC UR4, c[0x0][0x638] ;  /* 0x00018e0000047ab9 */ /* 0x000fe20000000800 */
[----:B------:R-:W-:Y:S01]  /*4f30*/  LOP3.LUT R12, R12, UR15, RZ, 0xc0, !PT ;  /* 0x0000000f0c0c7c12 */ /* 0x000fe2000f8ec0ff */
[----:B------:R-:W-:Y:S01]  /*4f40*/  ULDC UR5, c[0x0][0x610] ;  /* 0x0001840000057ab9 */ /* 0x000fe20000000800 */
[----:B------:R-:W-:Y:S01]  /*4f50*/  IMAD.MOV.U32 R3, RZ, RZ, 0x1 ;  /* 0x00000001ff037424 */ /* 0x000fe200078e00ff */
[----:B-1----:R-:W-:Y:S01]  /*4f60*/  ISETP.NE.AND P1, PT, R4, 0x1, PT ;  /* 0x000000010400780c */ /* 0x002fe20003f25270 */
[----:B------:R-:W-:-:S02]  /*4f70*/  IMAD.MOV R4, RZ, RZ, -R2 ;  /* 0x000000ffff047224 */ /* 0x000fc400078e0a02 */
[----:B------:R-:W-:Y:S02]  /*4f80*/  IMAD R2, R2, UR17, R15 ;  /* 0x0000001102027c24 */ /* 0x000fe4000f8e020f */
[----:B------:R-:W-:Y:S01]  /*4f90*/  IMAD R13, R4, UR4, R13 ;  /* 0x00000004040d7c24 */ /* 0x000fe2000f8e020d */
[----:B------:R-:W-:-:S07]  /*4fa0*/  ULDC UR4, c[0x0][0x600] ;  /* 0x0001800000047ab9 */ /* 0x000fce0000000800 */
[----:B0-----:R-:W-:-:S04]  /*4fb0*/  @P1 IMAD R11, R14, R20, R9 ;  /* 0x000000140e0b1224 */ /* 0x001fc800078e0209 */
[----:B------:R-:W-:Y:S02]  /*4fc0*/  IMAD R11, R2, UR5, R11 ;  /* 0x00000005020b7c24 */ /* 0x000fe4000f8e020b */
[----:B------:R-:W-:-:S05]  /*4fd0*/  IMAD R2, R13, UR4, R12 ;  /* 0x000000040d027c24 */ /* 0x000fca000f8e020c */
[----:B------:R-:W-:Y:S02]  /*4fe0*/  SEL R22, R2, R11, !P1 ;  /* 0x0000000b02167207 */ /* 0x000fe40004800000 */
[----:B------:R-:W-:Y:S01]  /*4ff0*/  SEL R19, R11, R2, !P1 ;  /* 0x000000020b137207 */ /* 0x000fe20004800000 */
[----:B------:R-:W-:-:S07]  /*5000*/  IMAD.MOV.U32 R2, RZ, RZ, R10 ;  /* 0x000000ffff027224 */ /* 0x000fce00078e000a */
.L_x_108:
[----:B------:R-:W-:Y:S05]  /*5010*/  BSYNC B1 ;  /* 0x0000000000017941 */ /* 0x000fea0003800000 */
.L_x_107:
[----:B------:R-:W-:-:S13]  /*5020*/  LOP3.LUT P1, RZ, R3, 0xff, RZ, 0xc0, !PT ;  /* 0x000000ff03ff7812 */ /* 0x000fda000782c0ff */
[----:B------:R-:W-:Y:S05]  /*5030*/  @P1 BRA `(.L_x_111) ;  /* 0xfffffff400381947 */ /* 0x000fea000383ffff */
[----:B------:R-:W-:Y:S05]  /*5040*/  BSYNC B0 ;  /* 0x0000000000007941 */ /* 0x000fea0003800000 */
.L_x_99:
[----:B------:R-:W-:-:S03]  /*5050*/  UMOV UR4, 0xffffffff ;  /* 0xffffffff00047882 */ /* 0x000fc60000000000 */
[----:B------:R-:W-:Y:S05]  /*5060*/  BRA.DIV UR4, `(.L_x_112) ;  /* 0x0000000604647947 */ /* 0x000fea000b800000 */
[----:B------:R-:W-:-:S13]  /*5070*/  ELECT P6, URZ, PT ;  /* 0x00000000003f782f */ /* 0x000fda00038c0000 */
.L_x_129:
[----:B------:R-:W-:Y:S04]  /*5080*/  BSSY B0, `(.L_x_113) ;  /* 0x0000034000007945 */ /* 0x000fe80003800000 */
[----:B------:R-:W-:Y:S05]  /*5090*/  @!P6 BRA `(.L_x_114) ;  /* 0x0000000000c8e947 */ /* 0x000fea0003800000 */
[----:B------:R-:W-:-:S04]  /*50a0*/  LOP3.LUT R16, R16, 0x2, RZ, 0xfc, !PT ;  /* 0x0000000210107812 */ /* 0x000fc800078efcff */
[----:B------:R-:W-:-:S13]  /*50b0*/  ISETP.NE.AND P0, PT, R16, 0x3, PT ;  /* 0x000000031000780c */ /* 0x000fda0003f05270 */
[----:B------:R-:W-:Y:S05]  /*50c0*/  @!P0 BRA `(.L_x_115) ;  /* 0x0000000000048947 */ /* 0x000fea0003800000 */
[----:B------:R-:W-:Y:S01]  /*50d0*/  BPT.TRAP 0x1 ;  /* 0x000000040000795c */ /* 0x000fe20000300000 */
.L_x_115:
[----:B------:R-:W0:Y:S01]  /*50e0*/  S2R R3, SR_CgaCtaId ;  /* 0x0000000000037919 */ /* 0x000e220000008800 */
[----:B------:R-:W-:Y:S02]  /*50f0*/  MOV R2, 0x400 ;  /* 0x0000040000027802 */ /* 0x000fe40000000f00 */
[----:B------:R-:W-:Y:S02]  /*5100*/  SHF.L.U32 R4, R0, 0x1f, RZ ;  /* 0x0000001f00047819 */ /* 0x000fe400000006ff */
[----:B0-----:R-:W-:-:S05]  /*5110*/  LEA R2, R3, R2, 0x18 ;  /* 0x0000000203027211 */ /* 0x001fca00078ec0ff */
[----:B------:R-:W-:-:S04]  /*5120*/  VIADD R2, R2, 0x28 ;  /* 0x0000002802027836 */ /* 0x000fc80000000000 */
[C---:B------:R-:W-:Y:S02]  /*5130*/  IMAD R9, R7.reuse, 0x8, R2 ;  /* 0x0000000807097824 */ /* 0x040fe400078e0202 */
[----:B------:R-:W-:Y:S02]  /*5140*/  VIADD R7, R7, 0x1 ;  /* 0x0000000107077836 */ /* 0x000fe40000000000 */
[----:B------:R-:W0:Y:S03]  /*5150*/  SYNCS.PHASECHK.TRANS64.TRYWAIT P0, [R9+URZ], R4 ;  /* 0x00000004090075a7 */ /* 0x000e26000800017f */
[----:B------:R-:W-:-:S04]  /*5160*/  ISETP.NE.AND P1, PT, R7, 0x5, PT ;  /* 0x000000050700780c */ /* 0x000fc80003f25270 */
[----:B------:R-:W-:Y:S02]  /*5170*/  SEL R3, RZ, 0x1, P1 ;  /* 0x00000001ff037807 */ /* 0x000fe40000800000 */
[----:B------:R-:W-:Y:S02]  /*5180*/  SEL R7, R7, RZ, P1 ;  /* 0x000000ff07077207 */ /* 0x000fe40000800000 */
[----:B------:R-:W-:-:S03]  /*5190*/  LOP3.LUT R6, R0, R3, RZ, 0x3c, !PT ;  /* 0x0000000300067212 */ /* 0x000fc600078e3cff */
[----:B------:R-:W-:Y:S01]  /*51a0*/  IMAD R8, R7, 0x8, R2 ;  /* 0x0000000807087824 */ /* 0x000fe200078e0202 */
[----:B------:R-:W-:Y:S01]  /*51b0*/  SHF.L.U32 R5, R6, 0x1f, RZ ;  /* 0x0000001f06057819 */ /* 0x000fe200000006ff */
[----:B0-----:R-:W-:Y:S06]  /*51c0*/  @!P0 BRA `(.L_x_116) ;  /* 0x00000004002c8947 */ /* 0x001fec0003800000 */
.L_x_130:
[----:B------:R-:W1:Y:S01]  /*51d0*/  SYNCS.PHASECHK.TRANS64.TRYWAIT P0, [R8+URZ], R5 ;  /* 0x00000005080075a7 */ /* 0x000e62000800017f */
[----:B------:R-:W-:-:S05]  /*51e0*/  VIADD R0, R7, 0x1 ;  /* 0x0000000107007836 */ /* 0x000fca0000000000 */
[----:B------:R-:W-:-:S04]  /*51f0*/  ISETP.NE.AND P1, PT, R0, 0x5, PT ;  /* 0x000000050000780c */ /* 0x000fc80003f25270 */
[----:B------:R-:W-:Y:S02]  /*5200*/  SEL R3, RZ, 0x1, P1 ;  /* 0x00000001ff037807 */ /* 0x000fe40000800000 */
[----:B------:R-:W-:Y:S02]  /*5210*/  SEL R7, R0, RZ, P1 ;  /* 0x000000ff00077207 */ /* 0x000fe40000800000 */
[----:B------:R-:W-:-:S03]  /*5220*/  LOP3.LUT R6, R6, R3, RZ, 0x3c, !PT ;  /* 0x0000000306067212 */ /* 0x000fc600078e3cff */
[----:B0-----:R-:W-:Y:S01]  /*5230*/  IMAD R9, R7, 0x8, R2 ;  /* 0x0000000807097824 */ /* 0x001fe200078e0202 */
[----:B------:R-:W-:Y:S01]  /*5240*/  SHF.L.U32 R4, R6, 0x1f, RZ ;  /* 0x0000001f06047819 */ /* 0x000fe200000006ff */
[----:B-1----:R-:W-:Y:S06]  /*5250*/  @!P0 BRA `(.L_x_117) ;  /* 0x00000004001c8947 */ /* 0x002fec0003800000 */
.L_x_131:
[----:B------:R-:W1:Y:S01]  /*5260*/  SYNCS.PHASECHK.TRANS64.TRYWAIT P0, [R9+URZ], R4 ;  /* 0x00000004090075a7 */ /* 0x000e62000800017f */
[----:B------:R-:W-:-:S05]  /*5270*/  VIADD R0, R7, 0x1 ;  /* 0x0000000107007836 */ /* 0x000fca0000000000 */
[----:B------:R-:W-:-:S04]  /*5280*/  ISETP.NE.AND P1, PT, R0, 0x5, PT ;  /* 0x000000050000780c */ /* 0x000fc80003f25270 */
[----:B------:R-:W-:Y:S02]  /*5290*/  SEL R3, RZ, 0x1, P1 ;  /* 0x00000001ff037807 */ /* 0x000fe40000800000 */
[----:B------:R-:W-:Y:S02]  /*52a0*/  SEL R7, R0, RZ, P1 ;  /* 0x000000ff00077207 */ /* 0x000fe40000800000 */
[----:B------:R-:W-:-:S03]  /*52b0*/  LOP3.LUT R11, R6, R3, RZ, 0x3c, !PT ;  /* 0x00000003060b7212 */ /* 0x000fc600078e3cff */
[----:B------:R-:W-:Y:S01]  /*52c0*/  IMAD R6, R7, 0x8, R2 ;  /* 0x0000000807067824 */ /* 0x000fe200078e0202 */
[----:B0-----:R-:W-:Y:S01]  /*52d0*/  SHF.L.U32 R5, R11, 0x1f, RZ ;  /* 0x0000001f0b057819 */ /* 0x001fe200000006ff */
[----:B-1----:R-:W-:Y:S06]  /*52e0*/  @!P0 BRA `(.L_x_118) ;  /* 0x00000004000c8947 */ /* 0x002fec0003800000 */
.L_x_132:
[----:B------:R-:W1:Y:S01]  /*52f0*/  SYNCS.PHASECHK.TRANS64.TRYWAIT P0, [R6+URZ], R5 ;  /* 0x00000005060075a7 */ /* 0x000e62000800017f */
[----:B------:R-:W-:-:S05]  /*5300*/  VIADD R0, R7, 0x1 ;  /* 0x0000000107007836 */ /* 0x000fca0000000000 */
[----:B------:R-:W-:-:S04]  /*5310*/  ISETP.NE.AND P1, PT, R0, 0x5, PT ;  /* 0x000000050000780c */ /* 0x000fc80003f25270 */
[----:B0-----:R-:W-:Y:S02]  /*5320*/  SEL R4, RZ, 0x1, P1 ;  /* 0x00000001ff047807 */ /* 0x001fe40000800000 */
[----:B------:R-:W-:Y:S02]  /*5330*/  SEL R3, R0, RZ, P1 ;  /* 0x000000ff00037207 */ /* 0x000fe40000800000 */
[----:B------:R-:W-:Y:S01]  /*5340*/  LOP3.LUT R0, R11, R4, RZ, 0x3c, !PT ;  /* 0x000000040b007212 */ /* 0x000fe200078e3cff */
[----:B-1----:R-:W-:Y:S06]  /*5350*/  @!P0 BRA `(.L_x_119) ;  /* 0x0000000400048947 */ /* 0x002fec0003800000 */
.L_x_133:
[----:B------:R-:W-:Y:S01]  /*5360*/  IMAD R3, R3, 0x8, R2 ;  /* 0x0000000803037824 */ /* 0x000fe200078e0202 */
[----:B------:R-:W-:-:S07]  /*5370*/  SHF.L.U32 R0, R0, 0x1f, RZ ;  /* 0x0000001f00007819 */ /* 0x000fce00000006ff */
.L_x_120:
[----:B-1----:R1:W2:Y:S02]  /*5380*/  SYNCS.PHASECHK.TRANS64.TRYWAIT P0, [R3+URZ], R0 ;  /* 0x00000000030075a7 */ /* 0x0022a4000800017f */
[----:B--2---:R-:W-:Y:S05]  /*5390*/  @!P0 NANOSLEEP.SYNCS 0x989680 ;  /* 0x009896800000895d */ /* 0x004fea0003900000 */
[----:B------:R-:W2:Y:S02]  /*53a0*/  @!P0 SYNCS.PHASECHK.TRANS64 P0, [R3+URZ], R0 ;  /* 0x00000000030085a7 */ /* 0x000ea4000800007f */
[----:B--2---:R-:W-:Y:S05]  /*53b0*/  @!P0 BRA `(.L_x_120) ;  /* 0xfffffffc00f08947 */ /* 0x004fea000383ffff */
.L_x_114:
[----:B------:R-:W-:Y:S05]  /*53c0*/  BSYNC B0 ;  /* 0x0000000000007941 */ /* 0x000fea0003800000 */
.L_x_113:
[----:B------:R-:W-:Y:S05]  /*53d0*/  EXIT ;  /* 0x000000000000794d */ /* 0x000fea0003800000 */
.L_x_15:
[----:B-1----:R1:W2:Y:S02]  /*53e0*/  SYNCS.PHASECHK.TRANS64.TRYWAIT P0, [R63+URZ], R0 ;  /* 0x000000003f0075a7 */ /* 0x0022a4000800017f */
[----:B--2---:R-:W-:Y:S05]  /*53f0*/  @!P0 NANOSLEEP.SYNCS 0x989680 ;  /* 0x009896800000895d */ /* 0x004fea0003900000 */
[----:B------:R-:W2:Y:S02]  /*5400*/  @!P0 SYNCS.PHASECHK.TRANS64 P0, [R63+URZ], R0 ;  /* 0x000000003f0085a7 */ /* 0x000ea4000800007f */
[----:B--2---:R-:W-:Y:S05]  /*5410*/  @!P0 BRA `(.L_x_15) ;  /* 0xfffffffc00f08947 */ /* 0x004fea000383ffff */
[----:B------:R-:W-:Y:S05]  /*5420*/  BRA `(.L_x_121) ;  /* 0xffffffc0003c7947 */ /* 0x000fea000383ffff */
.L_x_20:
[----:B--2---:R2:W3:Y:S02]  /*5430*/  SYNCS.PHASECHK.TRANS64.TRYWAIT P1, [R3+URZ], R0 ;  /* 0x00000000030075a7 */ /* 0x0044e4000802017f */
[----:B---3--:R-:W-:Y:S05]  /*5440*/  @!P1 NANOSLEEP.SYNCS 0x989680 ;  /* 0x009896800000995d */ /* 0x008fea0003900000 */
[----:B------:R-:W3:Y:S02]  /*5450*/  @!P1 SYNCS.PHASECHK.TRANS64 P1, [R3+URZ], R0 ;  /* 0x00000000030095a7 */ /* 0x000ee4000802007f */
[----:B---3--:R-:W-:Y:S05]  /*5460*/  @!P1 BRA `(.L_x_20) ;  /* 0xfffffffc00f09947 */ /* 0x008fea000383ffff */
[----:B------:R-:W-:Y:S05]  /*5470*/  BRA `(.L_x_19) ;  /* 0xffffffc000a07947 */ /* 0x000fea000383ffff */
.L_x_25:
[----:B--2---:R-:W-:-:S04]  /*5480*/  IMAD.U32 R4, RZ, RZ, UR4 ;  /* 0x00000004ff047e24 */ /* 0x004fc8000f8e00ff */
[----:B------:R2:W3:Y:S03]  /*5490*/  SYNCS.PHASECHK.TRANS64.TRYWAIT P1, [R4+URZ], R3 ;  /* 0x00000003040075a7 */ /* 0x0004e6000802017f */
[----:B---3--:R-:W-:Y:S05]  /*54a0*/  @!P1 NANOSLEEP.SYNCS 0x989680 ;  /* 0x009896800000995d */ /* 0x008fea0003900000 */
[----:B------:R-:W3:Y:S02]  /*54b0*/  @!P1 SYNCS.PHASECHK.TRANS64 P1, [R4+URZ], R3 ;  /* 0x00000003040095a7 */ /* 0x000ee4000802007f */
[----:B---3--:R-:W-:Y:S05]  /*54c0*/  @!P1 BRA `(.L_x_25) ;  /* 0xfffffffc00ec9947 */ /* 0x008fea000383ffff */
[----:B------:R-:W-:Y:S05]  /*54d0*/  BRA `(.L_x_24) ;  /* 0xffffffc400587947 */ /* 0x000fea000383ffff */
.L_x_31:
[----:B---3--:R3:W4:Y:S02]  /*54e0*/  SYNCS.PHASECHK.TRANS64.TRYWAIT P0, [R63+URZ+0x10], R0 ;  /* 0x000010003f0075a7 */ /* 0x008724000800017f */
[----:B----4-:R-:W-:Y:S05]  /*54f0*/  @!P0 NANOSLEEP.SYNCS 0x989680 ;  /* 0x009896800000895d */ /* 0x010fea0003900000 */
[----:B------:R-:W4:Y:S02]  /*5500*/  @!P0 SYNCS.PHASECHK.TRANS64 P0, [R63+URZ+0x10], R0 ;  /* 0x000010003f0085a7 */ /* 0x000f24000800007f */
[----:B----4-:R-:W-:Y:S05]  /*5510*/  @!P0 BRA `(.L_x_31) ;  /* 0xfffffffc00f08947 */ /* 0x010fea000383ffff */
[----:B------:R-:W-:Y:S05]  /*5520*/  BRA `(.L_x_122) ;  /* 0xffffffc800907947 */ /* 0x000fea000383ffff */
.L_x_100:
[----:B------:R-:W-:Y:S01]  /*5530*/  BSSY B1, `(.L_x_123) ;  /* 0x0000006000017945 */ /* 0x000fe20003800000 */
[----:B------:R-:W-:-:S07]  /*5540*/  IMAD.MOV.U32 R15, RZ, RZ, -0x1 ;  /* 0xffffffffff0f7424 */ /* 0x000fce00078e00ff */
[----:B-----5:R-:W-:Y:S05]  /*5550*/  WARPSYNC.COLLECTIVE R15, `(.L_x_124) ;  /* 0x000000000f0c7348 */ /* 0x020fea0003c00000 */
[----:B------:R-:W-:Y:S02]  /*5560*/  ELECT P6, UR62, PT ;  /* 0x00000000003e782f */ /* 0x000fe400038c0000 */
[----:B------:R-:W-:Y:S01]  /*5570*/  MOV R14, UR62 ;  /* 0x0000003e000e7c02 */ /* 0x000fe20008000f00 */
[----:B-----5:R-:W-:Y:S10]  /*5580*/  ENDCOLLECTIVE ;  /* 0x000000000000791b */ /* 0x020ff40003800000 */
.L_x_124:
[----:B------:R-:W-:Y:S05]  /*5590*/  BSYNC B1 ;  /* 0x0000000000017941 */ /* 0x000fea0003800000 */
.L_x_123:
[----:B------:R-:W-:Y:S05]  /*55a0*/  BRA `(.L_x_125) ;  /* 0xffffffec00e87947 */ /* 0x000fea000383ffff */
.L_x_103:
[----:B0-----:R0:W1:Y:S02]  /*55b0*/  SYNCS.PHASECHK.TRANS64.TRYWAIT P1, [R10+URZ+0x28], R5 ;  /* 0x000028050a0075a7 */ /* 0x001064000802017f */
[----:B-1----:R-:W-:Y:S05]  /*55c0*/  @!P1 NANOSLEEP.SYNCS 0x989680 ;  /* 0x009896800000995d */ /* 0x002fea0003900000 */
[----:B------:R-:W1:Y:S02]  /*55d0*/  @!P1 SYNCS.PHASECHK.TRANS64 P1, [R10+URZ+0x28], R5 ;  /* 0x000028050a0095a7 */ /* 0x000e64000802007f */
[----:B-1----:R-:W-:Y:S05]  /*55e0*/  @!P1 BRA `(.L_x_103) ;  /* 0xfffffffc00f09947 */ /* 0x002fea000383ffff */
[----:B------:R-:W-:Y:S05]  /*55f0*/  BRA `(.L_x_126) ;  /* 0xfffffff0001c7947 */ /* 0x000fea000383ffff */
.L_x_112:
[----:B------:R-:W-:Y:S01]  /*5600*/  BSSY B0, `(.L_x_127) ;  /* 0x0000006000007945 */ /* 0x000fe20003800000 */
[----:B------:R-:W-:-:S07]  /*5610*/  IMAD.MOV.U32 R15, RZ, RZ, -0x1 ;  /* 0xffffffffff0f7424 */ /* 0x000fce00078e00ff */
[----:B-----5:R-:W-:Y:S05]  /*5620*/  WARPSYNC.COLLECTIVE R15, `(.L_x_128) ;  /* 0x000000000f0c7348 */ /* 0x020fea0003c00000 */
[----:B------:R-:W-:Y:S02]  /*5630*/  ELECT P6, UR62, PT ;  /* 0x00000000003e782f */ /* 0x000fe400038c0000 */
[----:B------:R-:W-:Y:S01]  /*5640*/  MOV R14, UR62 ;  /* 0x0000003e000e7c02 */ /* 0x000fe20008000f00 */
[----:B-----5:R-:W-:Y:S10]  /*5650*/  ENDCOLLECTIVE ;  /* 0x000000000000791b */ /* 0x020ff40003800000 */
.L_x_128:
[----:B------:R-:W-:Y:S05]  /*5660*/  BSYNC B0 ;  /* 0x0000000000007941 */ /* 0x000fea0003800000 */
.L_x_127:
[----:B------:R-:W-:Y:S05]  /*5670*/  BRA `(.L_x_129) ;  /* 0xfffffff800807947 */ /* 0x000fea000383ffff */
.L_x_116:
[----:B0-----:R0:W1:Y:S02]  /*5680*/  SYNCS.PHASECHK.TRANS64.TRYWAIT P0, [R9+URZ], R4 ;  /* 0x00000004090075a7 */ /* 0x001064000800017f */
[----:B-1----:R-:W-:Y:S05]  /*5690*/  @!P0 NANOSLEEP.SYNCS 0x989680 ;  /* 0x009896800000895d */ /* 0x002fea0003900000 */
[----:B------:R-:W1:Y:S02]  /*56a0*/  @!P0 SYNCS.PHASECHK.TRANS64 P0, [R9+URZ], R4 ;  /* 0x00000004090085a7 */ /* 0x000e64000800007f */
[----:B-1----:R-:W-:Y:S05]  /*56b0*/  @!P0 BRA `(.L_x_116) ;  /* 0xfffffffc00f08947 */ /* 0x002fea000383ffff */
[----:B------:R-:W-:Y:S05]  /*56c0*/  BRA `(.L_x_130) ;  /* 0xfffffff800c07947 */ /* 0x000fea000383ffff */
.L_x_117:
[----:B0-----:R0:W1:Y:S02]  /*56d0*/  SYNCS.PHASECHK.TRANS64.TRYWAIT P0, [R8+URZ], R5 ;  /* 0x00000005080075a7 */ /* 0x001064000800017f */
[----:B-1----:R-:W-:Y:S05]  /*56e0*/  @!P0 NANOSLEEP.SYNCS 0x989680 ;  /* 0x009896800000895d */ /* 0x002fea0003900000 */
[----:B------:R-:W1:Y:S02]  /*56f0*/  @!P0 SYNCS.PHASECHK.TRANS64 P0, [R8+URZ], R5 ;  /* 0x00000005080085a7 */ /* 0x000e64000800007f */
[----:B-1----:R-:W-:Y:S05]  /*5700*/  @!P0 BRA `(.L_x_117) ;  /* 0xfffffffc00f08947 */ /* 0x002fea000383ffff */
[----:B------:R-:W-:Y:S05]  /*5710*/  BRA `(.L_x_131) ;  /* 0xfffffff800d07947 */ /* 0x000fea000383ffff */
.L_x_118:
[----:B0-----:R0:W1:Y:S02]  /*5720*/  SYNCS.PHASECHK.TRANS64.TRYWAIT P0, [R9+URZ], R4 ;  /* 0x00000004090075a7 */ /* 0x001064000800017f */
[----:B-1----:R-:W-:Y:S05]  /*5730*/  @!P0 NANOSLEEP.SYNCS 0x989680 ;  /* 0x009896800000895d */ /* 0x002fea0003900000 */
[----:B------:R-:W1:Y:S02]  /*5740*/  @!P0 SYNCS.PHASECHK.TRANS64 P0, [R9+URZ], R4 ;  /* 0x00000004090085a7 */ /* 0x000e64000800007f */
[----:B-1----:R-:W-:Y:S05]  /*5750*/  @!P0 BRA `(.L_x_118) ;  /* 0xfffffffc00f08947 */ /* 0x002fea000383ffff */
[----:B------:R-:W-:Y:S05]  /*5760*/  BRA `(.L_x_132) ;  /* 0xfffffff800e07947 */ /* 0x000fea000383ffff */
.L_x_119:
[----:B0-----:R0:W1:Y:S02]  /*5770*/  SYNCS.PHASECHK.TRANS64.TRYWAIT P0, [R6+URZ], R5 ;  /* 0x00000005060075a7 */ /* 0x001064000800017f */
[----:B-1----:R-:W-:Y:S05]  /*5780*/  @!P0 NANOSLEEP.SYNCS 0x989680 ;  /* 0x009896800000895d */ /* 0x002fea0003900000 */
[----:B------:R-:W1:Y:S02]  /*5790*/  @!P0 SYNCS.PHASECHK.TRANS64 P0, [R6+URZ], R5 ;  /* 0x00000005060085a7 */ /* 0x000e64000800007f */
[----:B-1----:R-:W-:Y:S05]  /*57a0*/  @!P0 BRA `(.L_x_119) ;  /* 0xfffffffc00f08947 */ /* 0x002fea000383ffff */
[----:B------:R-:W-:Y:S05]  /*57b0*/  BRA `(.L_x_133) ;  /* 0xfffffff800e87947 */ /* 0x000fea000383ffff */
.L_x_134:
[----:B------:R-:W-:-:S00]  /*57c0*/  BRA `(.L_x_134) ;  /* 0xfffffffc00fc7947 */ /* 0x000fc0000383ffff */
[----:B------:R-:W-:-:S00]  /*57d0*/  NOP ;  /* 0x0000000000007918 */ /* 0x000fc00000000000 */
        /* <DEDUP_REMOVED lines=10> */
.L_x_135:


//--------------------- .nv.global.init           --------------------------
	.section	.nv.global.init,"aw",@progbits
.nv.global.init:
	.type		$str$22,@object
	.size		$str$22,($str$23 - $str$22)
$str$22:
        /*0000*/ 	.byte	0x6b, 0x5f, 0x74, 0x69, 0x6c, 0x65, 0x5f, 0x63, 0x6f, 0x75, 0x6e, 0x74, 0x20, 0x3e, 0x3d, 0x20
        /*0010*/ 	.byte	0x31, 0x00
	.type		$str$23,@object
	.size		$str$23,(__unnamed_1 - $str$23)
$str$23:
        /*0012*/ 	.byte	0x2f, 0x74, 0x6d, 0x70, 0x2f, 0x63, 0x75, 0x74, 0x6c, 0x61, 0x73, 0x73, 0x5f, 0x73, 0x77, 0x65
        /*0022*/ 	.byte	0x65, 0x70, 0x5f, 0x73, 0x72, 0x63, 0x2f, 0x69, 0x6e, 0x63, 0x6c, 0x75, 0x64, 0x65, 0x2f, 0x63
        /*0032*/ 	.byte	0x75, 0x74, 0x6c, 0x61, 0x73, 0x73, 0x2f, 0x67, 0x65, 0x6d, 0x6d, 0x2f, 0x63, 0x6f, 0x6c, 0x6c
        /*0042*/ 	.byte	0x65, 0x63, 0x74, 0x69, 0x76, 0x65, 0x2f, 0x73, 0x6d, 0x39, 0x30, 0x5f, 0x6d, 0x6d, 0x61, 0x5f
        /*0052*/ 	.byte	0x74, 0x6d, 0x61, 0x5f, 0x67, 0x6d, 0x6d, 0x61, 0x5f, 0x73, 0x73, 0x5f, 0x77, 0x61, 0x72, 0x70
        /*0062*/ 	.byte	0x73, 0x70, 0x65, 0x63, 0x69, 0x61, 0x6c, 0x69, 0x7a, 0x65, 0x64, 0x2e, 0x68, 0x70, 0x70, 0x00
	.type		__unnamed_1,@object
	.size		__unnamed_1,(.L_0 - __unnamed_1)
__unnamed_1:
        /*0072*/ 	.byte	0x76, 0x6f, 0x69, 0x64, 0x20, 0x63, 0x75, 0x74, 0x6c, 0x61, 0x73, 0x73, 0x3a, 0x3a, 0x67, 0x65
        /* <DEDUP_REMOVED lines=174> */
        /*0b62*/ 	.byte	0x3a, 0x3a, 0x69, 0x64, 0x65, 0x6e, 0x74, 0x69, 0x74, 0x79, 0x5d, 0x00
.L_0:


//--------------------- .nv.shared._ZN7cutlass13device_kernelINS_4gemm6kernel13GemmUniversalIN4cute5tupleIJiiiiEEENS1_10collective13CollectiveMmaINS1_34MainloopSm90TmaGmmaWarpSpecializedILi5ENS5_IJNS4_1CILi1EEESB_SB_EEENS1_32KernelTmaWarpSpecializedPingpongEEENS5_IJNSA_ILi64EEESF_NSA_ILi32EEEEEEfNS5_IJlSB_lEEEfSI_NS4_8TiledMMAINS4_8MMA_AtomIJNS4_4SM904GMMA29MMA_64x64x8_F32TF32TF32_SS_TNILNSM_7ScaleInE1ELSO_1EEEEEENS4_6LayoutISC_NS5_IJNSA_ILi0EEESS_SS_EEEEENS5_IJNS4_10UnderscoreESV_SV_EEEEENS4_13SM90_TMA_LOADENS4_14ComposedLayoutINS4_7SwizzleILi3ELi4ELi3EEENS4_18smem_ptr_flag_bitsILi32EEENSR_INS5_IJNSA_ILi8EEESG_EEENS5_IJSG_SB_EEEEEEEvNS4_8identityESY_S18_vS19_EENS_8epilogue10collective6detail29Sm90TmaWarpSpecializedAdapterINS1C_15DefaultEpilogueIfSI_SI_NS1B_6thread17LinearCombinationIfLi1EffLNS1G_9ScaleType4KindE0ELNS_15FloatRoundStyleE2EfEENS1_15EpilogueDefaultEEEEEvvEEEEvNT_6ParamsE --------------------------
	.section	.nv.shared._ZN7cutlass13device_kernelINS_4gemm6kernel13GemmUniversalIN4cute5tupleIJiiiiEEENS1_10collective13CollectiveMmaINS1_34MainloopSm90TmaGmmaWarpSpecializedILi5ENS5_IJNS4_1CILi1EEESB_SB_EEENS1_32KernelTmaWarpSpecializedPingpongEEENS5_IJNSA_ILi64EEESF_NSA_ILi32EEEEEEfNS5_IJlSB_lEEEfSI_NS4_8TiledMMAINS4_8MMA_AtomIJNS4_4SM904GMMA29MMA_64x64x8_F32TF32TF32_SS_TNILNSM_7ScaleInE1ELSO_1EEEEEENS4_6LayoutISC_NS5_IJNSA_ILi0EEESS_SS_EEEEENS5_IJNS4_10UnderscoreESV_SV_EEEEENS4_13SM90_TMA_LOADENS4_14ComposedLayoutINS4_7SwizzleILi3ELi4ELi3EEENS4_18smem_ptr_flag_bitsILi32EEENSR_INS5_IJNSA_ILi8EEESG_EEENS5_IJSG_SB_EEEEEEEvNS4_8identityESY_S18_vS19_EENS_8epilogue10collective6detail29Sm90TmaWarpSpecializedAdapterINS1C_15DefaultEpilogueIfSI_SI_NS1B_6thread17LinearCombinationIfLi1EffLNS1G_9ScaleType4KindE0ELNS_15FloatRoundStyleE2EfEENS1_15EpilogueDefaultEEEEEvvEEEEvNT_6ParamsE,"aw",@nobits
	.sectionflags	@""
	.align	16
	.zero		1024


//--------------------- .nv.shared.reserved.0     --------------------------
	.section	.nv.shared.reserved.0,"aw",@nobits
	.weak		__nv_reservedSMEM_offset_0_alias
	.size		__nv_reservedSMEM_offset_0_alias, 0, 0
	.other		__nv_reservedSMEM_offset_0_alias,@"STO_CUDA_RESERVED_SHARED STV_DEFAULT"
__nv_reservedSMEM_offset_0_alias:
	.zero		0


//--------------------- .nv.global                --------------------------
	.section	.nv.global,"aw",@nobits
.nv.global:
	.type		_ZN40_INTERNAL_a0ce1d25_4_k_cu_b7cf8fda_147164cute1_E,@object
	.size		_ZN40_INTERNAL_a0ce1d25_4_k_cu_b7cf8fda_147164cute1_E,(_ZN40_INTERNAL_a0ce1d25_4_k_cu_b7cf8fda_147164cuda3std3__45__cpo6cbeginE - _ZN40_INTERNAL_a0ce1d25_4_k_cu_b7cf8fda_147164cute1_E)
_ZN40_INTERNAL_a0ce1d25_4_k_cu_b7cf8fda_147164cute1_E:
	.zero		1
	.type		_ZN40_INTERNAL_a0ce1d25_4_k_cu_b7cf8fda_147164cuda3std3__45__cpo6cbeginE,@object
	.size		_ZN40_INTERNAL_a0ce1d25_4_k_cu_b7cf8fda_147164cuda3std3__45__cpo6cbeginE,(_ZN40_INTERNAL_a0ce1d25_4_k_cu_b7cf8fda_147164cuda3std3__48in_placeE - _ZN40_INTERNAL_a0ce1d25_4_k_cu_b7cf8fda_147164cuda3std3__45__cpo6cbeginE)
_ZN40_INTERNAL_a0ce1d25_4_k_cu_b7cf8fda_147164cuda3std3__45__cpo6cbeginE:
	.zero		1
	.type		_ZN40_INTERNAL_a0ce1d25_4_k_cu_b7cf8fda_147164cuda3std3__48in_placeE,@object
	.size		_ZN40_INTERNAL_a0ce1d25_4_k_cu_b7cf8fda_147164cuda3std3__48in_placeE,(_ZN40_INTERNAL_a0ce1d25_4_k_cu_b7cf8fda_147164cuda3std6ranges3__45__cpo9iter_moveE - _ZN40_INTERNAL_a0ce1d25_4_k_cu_b7cf8fda_147164cuda3std3__48in_placeE)
_ZN40_INTERNAL_a0ce1d25_4_k_cu_b7cf8fda_147164cuda3std3__48in_placeE:
	.zero		1
	.type		_ZN40_INTERNAL_a0ce1d25_4_k_cu_b7cf8fda_147164cuda3std6ranges3__45__cpo9iter_moveE,@object
	.size		_ZN40_INTERNAL_a0ce1d25_4_k_cu_b7cf8fda_147164cuda3std6ranges3__45__cpo9iter_moveE,(_ZN40_INTERNAL_a0ce1d25_4_k_cu_b7cf8fda_147164cuda3std3__45__cpo5beginE - _ZN40_INTERNAL_a0ce1d25_4_k_cu_b7cf8fda_147164cuda3std6ranges3__45__cpo9iter_moveE)
_ZN40_INTERNAL_a0ce1d25_4_k_cu_b7cf8fda_147164cuda3std6ranges3__45__cpo9iter_moveE:
	.zero		1
	.type		_ZN40_INTERNAL_a0ce1d25_4_k_cu_b7cf8fda_147164cuda3std3__45__cpo5beginE,@object
	.size		_ZN40_INTERNAL_a0ce1d25_4_k_cu_b7cf8fda_147164cuda3std3__45__cpo5beginE,(_ZN40_INTERNAL_a0ce1d25_4_k_cu_b7cf8fda_147164cuda3std3__442_GLOBAL__N__a0ce1d25_4_k_cu_b7cf8fda_147166ignoreE - _ZN40_INTERNAL_a0ce1d25_4_k_cu_b7cf8fda_147164cuda3std3__45__cpo5beginE)
_ZN40_INTERNAL_a0ce1d25_4_k_cu_b7cf8fda_147164cuda3std3__45__cpo5beginE:
	.zero		1
	.type		_ZN40_INTERNAL_a0ce1d25_4_k_cu_b7cf8fda_147164cuda3std3__442_GLOBAL__N__a0ce1d25_4_k_cu_b7cf8fda_147166ignoreE,@object
	.size		_ZN40_INTERNAL_a0ce1d25_4_k_cu_b7cf8fda_147164cuda3std3__442_GLOBAL__N__a0ce1d25_4_k_cu_b7cf8fda_147166ignoreE,(_ZN40_INTERNAL_a0ce1d25_4_k_cu_b7cf8fda_147164cute7productE - _ZN40_INTERNAL_a0ce1d25_4_k_cu_b7cf8fda_147164cuda3std3__442_GLOBAL__N__a0ce1d25_4_k_cu_b7cf8fda_147166ignoreE)
_ZN40_INTERNAL_a0ce1d25_4_k_cu_b7cf8fda_147164cuda3std3__442_GLOBAL__N__a0ce1d25_4_k_cu_b7cf8fda_147166ignoreE:
	.zero		1
	.type		_ZN40_INTERNAL_a0ce1d25_4_k_cu_b7cf8fda_147164cute7productE,@object
	.size		_ZN40_INTERNAL_a0ce1d25_4_k_cu_b7cf8fda_147164cute7productE,(_ZN40_INTERNAL_a0ce1d25_4_k_cu_b7cf8fda_147164cuda3std3__45__cpo3endE - _ZN40_INTERNAL_a0ce1d25_4_k_cu_b7cf8fda_147164cute7productE)
_ZN40_INTERNAL_a0ce1d25_4_k_cu_b7cf8fda_147164cute7productE:
	.zero		1
	.type		_ZN40_INTERNAL_a0ce1d25_4_k_cu_b7cf8fda_147164cuda3std3__45__cpo3endE,@object
	.size		_ZN40_INTERNAL_a0ce1d25_4_k_cu_b7cf8fda_147164cuda3std3__45__cpo3endE,(_ZN40_INTERNAL_a0ce1d25_4_k_cu_b7cf8fda_147164cuda3std3__419piecewise_constructE - _ZN40_INTERNAL_a0ce1d25_4_k_cu_b7cf8fda_147164cuda3std3__45__cpo3endE)
_ZN40_INTERNAL_a0ce1d25_4_k_cu_b7cf8fda_147164cuda3std3__45__cpo3endE:
	.zero		1
	.type		_ZN40_INTERNAL_a0ce1d25_4_k_cu_b7cf8fda_147164cuda3std3__419piecewise_constructE,@object
	.size		_ZN40_INTERNAL_a0ce1d25_4_k_cu_b7cf8fda_147164cuda3std3__419piecewise_constructE,(_ZN40_INTERNAL_a0ce1d25_4_k_cu_b7cf8fda_147164cuda3std3__45__cpo4cendE - _ZN40_INTERNAL_a0ce1d25_4_k_cu_b7cf8fda_147164cuda3std3__419piecewise_constructE)
_ZN40_INTERNAL_a0ce1d25_4_k_cu_b7cf8fda_147164cuda3std3__419piecewise_constructE:
	.zero		1
	.type		_ZN40_INTERNAL_a0ce1d25_4_k_cu_b7cf8fda_147164cuda3std3__45__cpo4cendE,@object
	.size		_ZN40_INTERNAL_a0ce1d25_4_k_cu_b7cf8fda_147164cuda3std3__45__cpo4cendE,(_ZN40_INTERNAL_a0ce1d25_4_k_cu_b7cf8fda_147164cuda3std6ranges3__45__cpo4swapE - _ZN40_INTERNAL_a0ce1d25_4_k_cu_b7cf8fda_147164cuda3std3__45__cpo4cendE)
_ZN40_INTERNAL_a0ce1d25_4_k_cu_b7cf8fda_147164cuda3std3__45__cpo4cendE:
	.zero		1
	.type		_ZN40_INTERNAL_a0ce1d25_4_k_cu_b7cf8fda_147164cuda3std6ranges3__45__cpo4swapE,@object
	.size		_ZN40_INTERNAL_a0ce1d25_4_k_cu_b7cf8fda_147164cuda3std6ranges3__45__cpo4swapE,(.L_8 - _ZN40_INTERNAL_a0ce1d25_4_k_cu_b7cf8fda_147164cuda3std6ranges3__45__cpo4swapE)
_ZN40_INTERNAL_a0ce1d25_4_k_cu_b7cf8fda_147164cuda3std6ranges3__45__cpo4swapE:
	.zero		1
.L_8:


//--------------------- .nv.constant0._ZN7cutlass13device_kernelINS_4gemm6kernel13GemmUniversalIN4cute5tupleIJiiiiEEENS1_10collective13CollectiveMmaINS1_34MainloopSm90TmaGmmaWarpSpecializedILi5ENS5_IJNS4_1CILi1EEESB_SB_EEENS1_32KernelTmaWarpSpecializedPingpongEEENS5_IJNSA_ILi64EEESF_NSA_ILi32EEEEEEfNS5_IJlSB_lEEEfSI_NS4_8TiledMMAINS4_8MMA_AtomIJNS4_4SM904GMMA29MMA_64x64x8_F32TF32TF32_SS_TNILNSM_7ScaleInE1ELSO_1EEEEEENS4_6LayoutISC_NS5_IJNSA_ILi0EEESS_SS_EEEEENS5_IJNS4_10UnderscoreESV_SV_EEEEENS4_13SM90_TMA_LOADENS4_14ComposedLayoutINS4_7SwizzleILi3ELi4ELi3EEENS4_18smem_ptr_flag_bitsILi32EEENSR_INS5_IJNSA_ILi8EEESG_EEENS5_IJSG_SB_EEEEEEEvNS4_8identityESY_S18_vS19_EENS_8epilogue10collective6detail29Sm90TmaWarpSpecializedAdapterINS1C_15DefaultEpilogueIfSI_SI_NS1B_6thread17LinearCombinationIfLi1EffLNS1G_9ScaleType4KindE0ELNS_15FloatRoundStyleE2EfEENS1_15EpilogueDefaultEEEEEvvEEEEvNT_6ParamsE --------------------------
	.section	.nv.constant0._ZN7cutlass13device_kernelINS_4gemm6kernel13GemmUniversalIN4cute5tupleIJiiiiEEENS1_10collective13CollectiveMmaINS1_34MainloopSm90TmaGmmaWarpSpecializedILi5ENS5_IJNS4_1CILi1EEESB_SB_EEENS1_32KernelTmaWarpSpecializedPingpongEEENS5_IJNSA_ILi64EEESF_NSA_ILi32EEEEEEfNS5_IJlSB_lEEEfSI_NS4_8TiledMMAINS4_8MMA_AtomIJNS4_4SM904GMMA29MMA_64x64x8_F32TF32TF32_SS_TNILNSM_7ScaleInE1ELSO_1EEEEEENS4_6LayoutISC_NS5_IJNSA_ILi0EEESS_SS_EEEEENS5_IJNS4_10UnderscoreESV_SV_EEEEENS4_13SM90_TMA_LOADENS4_14ComposedLayoutINS4_7SwizzleILi3ELi4ELi3EEENS4_18smem_ptr_flag_bitsILi32EEENSR_INS5_IJNSA_ILi8EEESG_EEENS5_IJSG_SB_EEEEEEEvNS4_8identityESY_S18_vS19_EENS_8epilogue10collective6detail29Sm90TmaWarpSpecializedAdapterINS1C_15DefaultEpilogueIfSI_SI_NS1B_6thread17LinearCombinationIfLi1EffLNS1G_9ScaleType4KindE0ELNS_15FloatRoundStyleE2EfEENS1_15EpilogueDefaultEEEEEvvEEEEvNT_6ParamsE,"a",@progbits
	.sectionflags	@""
	.align	4
.nv.constant0._ZN7cutlass13device_kernelINS_4gemm6kernel13GemmUniversalIN4cute5tupleIJiiiiEEENS1_10collective13CollectiveMmaINS1_34MainloopSm90TmaGmmaWarpSpecializedILi5ENS5_IJNS4_1CILi1EEESB_SB_EEENS1_32KernelTmaWarpSpecializedPingpongEEENS5_IJNSA_ILi64EEESF_NSA_ILi32EEEEEEfNS5_IJlSB_lEEEfSI_NS4_8TiledMMAINS4_8MMA_AtomIJNS4_4SM904GMMA29MMA_64x64x8_F32TF32TF32_SS_TNILNSM_7ScaleInE1ELSO_1EEEEEENS4_6LayoutISC_NS5_IJNSA_ILi0EEESS_SS_EEEEENS5_IJNS4_10UnderscoreESV_SV_EEEEENS4_13SM90_TMA_LOADENS4_14ComposedLayoutINS4_7SwizzleILi3ELi4ELi3EEENS4_18smem_ptr_flag_bitsILi32EEENSR_INS5_IJNSA_ILi8EEESG_EEENS5_IJSG_SB_EEEEEEEvNS4_8identityESY_S18_vS19_EENS_8epilogue10collective6detail29Sm90TmaWarpSpecializedAdapterINS1C_15DefaultEpilogueIfSI_SI_NS1B_6thread17LinearCombinationIfLi1EffLNS1G_9ScaleType4KindE0ELNS_15FloatRoundStyleE2EfEENS1_15EpilogueDefaultEEEEEvvEEEEvNT_6ParamsE:
	.zero		1664


//--------------------- SYMBOLS --------------------------

	.type		.nv.reservedSmem.offset0,@object
	.size		.nv.reservedSmem.offset0,0x4
	.type		__assertfail,@function
